	.target	sm_90a

	.elftype	@"ET_EXEC"


//--------------------- .note.nv.tkinfo           --------------------------
	.section	.note.nv.tkinfo,"",@"SHT_NOTE"
	.sectionflags	@"SHF_NOTE_NV_TKINFO"
	.tkinfo
        /*0018*/ 	.word	0x00000002
        /*0030*/ 	.string	""
        /*0030*/ 	.string	"ptxas"
        /*0030*/ 	.string	"Cuda compilation tools, release 13.0, V13.0.88"
        /*0030*/ 	.string	"Build cuda_13.0.r13.0/compiler.36424714_0"
        /*0030*/ 	.string	"-arch sm_90a -m 64 "



//--------------------- .note.nv.cuinfo           --------------------------
	.section	.note.nv.cuinfo,"",@"SHT_NOTE"
	.sectionflags	@"SHF_NOTE_NV_CUINFO"
        /*0018*/ 	.short	0x0002
        /*001a*/ 	.short	0x005a
        /*001c*/ 	.short	0x0082
	.zero		2


//--------------------- .nv.info                  --------------------------
	.section	.nv.info,"",@"SHT_CUDA_INFO"
	.align	4


	//----- nvinfo : EIATTR_REGCOUNT
	.align		4
        /*0000*/ 	.byte	0x04, 0x2f
        /*0002*/ 	.short	(.L_15 - .L_14)
	.align		4
.L_14:
        /*0004*/ 	.word	index@(_ZN7cutlass13device_kernelINS_4gemm6kernel13GemmUniversalIN4cute5tupleIJiiiiEEENS1_10collective13CollectiveMmaINS1_34MainloopSm90TmaGmmaWarpSpecializedILi7ENS5_IJNS4_1CILi2EEENSA_ILi1EEESC_EEENS1_35KernelTmaWarpSpecializedCooperativeEEENS5_IJNSA_ILi128EEESG_NSA_ILi64EEEEEENS_6half_tENS5_IJlSC_lEEESJ_SK_NS4_8TiledMMAINS4_8MMA_AtomIJNS4_4SM904GMMA26MMA_64x128x16_F32F16F16_SSILNSO_5MajorE0ELSQ_0ELNSO_7ScaleInE1ELSR_1EEEEEENS4_6LayoutISD_NS5_IJSC_NSA_ILi0EEESV_EEEEENS5_IJNS4_10UnderscoreESY_SY_EEEEENS4_13SM90_TMA_LOADENS4_14ComposedLayoutINS4_7SwizzleILi3ELi4ELi3EEENS4_18smem_ptr_flag_bitsILi16EEENSU_INS5_IJNSA_ILi8EEESH_EEENS5_IJSH_SC_EEEEEEEvNS4_8identityENS4_23SM90_TMA_LOAD_MULTICASTES1B_vS1C_EENS_8epilogue10collective6detail29Sm90TmaWarpSpecializedAdapterINS1G_15DefaultEpilogueISJ_SK_SK_NS1F_6thread17LinearCombinationISJ_Li1EffLNS1K_9ScaleType4KindE0ELNS_15FloatRoundStyleE2ESJ_EENS1_15EpilogueDefaultEEEEEvvEEEEvNT_6ParamsE)
        /*0008*/ 	.word	0x000000a8


	//----- nvinfo : EIATTR_FRAME_SIZE
	.align		4
.L_15:
        /*000c*/ 	.byte	0x04, 0x11
        /*000e*/ 	.short	(.L_17 - .L_16)
	.align		4
.L_16:
        /*0010*/ 	.word	index@(_ZN7cutlass13device_kernelINS_4gemm6kernel13GemmUniversalIN4cute5tupleIJiiiiEEENS1_10collective13CollectiveMmaINS1_34MainloopSm90TmaGmmaWarpSpecializedILi7ENS5_IJNS4_1CILi2EEENSA_ILi1EEESC_EEENS1_35KernelTmaWarpSpecializedCooperativeEEENS5_IJNSA_ILi128EEESG_NSA_ILi64EEEEEENS_6half_tENS5_IJlSC_lEEESJ_SK_NS4_8TiledMMAINS4_8MMA_AtomIJNS4_4SM904GMMA26MMA_64x128x16_F32F16F16_SSILNSO_5MajorE0ELSQ_0ELNSO_7ScaleInE1ELSR_1EEEEEENS4_6LayoutISD_NS5_IJSC_NSA_ILi0EEESV_EEEEENS5_IJNS4_10UnderscoreESY_SY_EEEEENS4_13SM90_TMA_LOADENS4_14ComposedLayoutINS4_7SwizzleILi3ELi4ELi3EEENS4_18smem_ptr_flag_bitsILi16EEENSU_INS5_IJNSA_ILi8EEESH_EEENS5_IJSH_SC_EEEEEEEvNS4_8identityENS4_23SM90_TMA_LOAD_MULTICASTES1B_vS1C_EENS_8epilogue10collective6detail29Sm90TmaWarpSpecializedAdapterINS1G_15DefaultEpilogueISJ_SK_SK_NS1F_6thread17LinearCombinationISJ_Li1EffLNS1K_9ScaleType4KindE0ELNS_15FloatRoundStyleE2ESJ_EENS1_15EpilogueDefaultEEEEEvvEEEEvNT_6ParamsE)
        /*0014*/ 	.word	0x00000000


	//----- nvinfo : EIATTR_MIN_STACK_SIZE
	.align		4
.L_17:
        /*0018*/ 	.byte	0x04, 0x12
        /*001a*/ 	.short	(.L_19 - .L_18)
	.align		4
.L_18:
        /*001c*/ 	.word	index@(_ZN7cutlass13device_kernelINS_4gemm6kernel13GemmUniversalIN4cute5tupleIJiiiiEEENS1_10collective13CollectiveMmaINS1_34MainloopSm90TmaGmmaWarpSpecializedILi7ENS5_IJNS4_1CILi2EEENSA_ILi1EEESC_EEENS1_35KernelTmaWarpSpecializedCooperativeEEENS5_IJNSA_ILi128EEESG_NSA_ILi64EEEEEENS_6half_tENS5_IJlSC_lEEESJ_SK_NS4_8TiledMMAINS4_8MMA_AtomIJNS4_4SM904GMMA26MMA_64x128x16_F32F16F16_SSILNSO_5MajorE0ELSQ_0ELNSO_7ScaleInE1ELSR_1EEEEEENS4_6LayoutISD_NS5_IJSC_NSA_ILi0EEESV_EEEEENS5_IJNS4_10UnderscoreESY_SY_EEEEENS4_13SM90_TMA_LOADENS4_14ComposedLayoutINS4_7SwizzleILi3ELi4ELi3EEENS4_18smem_ptr_flag_bitsILi16EEENSU_INS5_IJNSA_ILi8EEESH_EEENS5_IJSH_SC_EEEEEEEvNS4_8identityENS4_23SM90_TMA_LOAD_MULTICASTES1B_vS1C_EENS_8epilogue10collective6detail29Sm90TmaWarpSpecializedAdapterINS1G_15DefaultEpilogueISJ_SK_SK_NS1F_6thread17LinearCombinationISJ_Li1EffLNS1K_9ScaleType4KindE0ELNS_15FloatRoundStyleE2ESJ_EENS1_15EpilogueDefaultEEEEEvvEEEEvNT_6ParamsE)
        /*0020*/ 	.word	0x00000000
.L_19:


//--------------------- .nv.compat                --------------------------
	.section	.nv.compat,"",@"SHT_CUDA_COMPAT_INFO"
	.align	4
        /*0000*/ 	.byte	0x02, 0x09, 0x01, 0x00, 0x02, 0x02, 0x04, 0x00, 0x02, 0x05, 0x05, 0x00, 0x03, 0x07, 0x01, 0x01
        /*0010*/ 	.byte	0x02, 0x03, 0x01, 0x00, 0x02, 0x06, 0x01, 0x00, 0x04, 0x0b, 0x08, 0x00, 0x00, 0x00, 0x00, 0x00
        /*0020*/ 	.byte	0x00, 0x00, 0x00, 0x00


//--------------------- .nv.info._ZN7cutlass13device_kernelINS_4gemm6kernel13GemmUniversalIN4cute5tupleIJiiiiEEENS1_10collective13CollectiveMmaINS1_34MainloopSm90TmaGmmaWarpSpecializedILi7ENS5_IJNS4_1CILi2EEENSA_ILi1EEESC_EEENS1_35KernelTmaWarpSpecializedCooperativeEEENS5_IJNSA_ILi128EEESG_NSA_ILi64EEEEEENS_6half_tENS5_IJlSC_lEEESJ_SK_NS4_8TiledMMAINS4_8MMA_AtomIJNS4_4SM904GMMA26MMA_64x128x16_F32F16F16_SSILNSO_5MajorE0ELSQ_0ELNSO_7ScaleInE1ELSR_1EEEEEENS4_6LayoutISD_NS5_IJSC_NSA_ILi0EEESV_EEEEENS5_IJNS4_10UnderscoreESY_SY_EEEEENS4_13SM90_TMA_LOADENS4_14ComposedLayoutINS4_7SwizzleILi3ELi4ELi3EEENS4_18smem_ptr_flag_bitsILi16EEENSU_INS5_IJNSA_ILi8EEESH_EEENS5_IJSH_SC_EEEEEEEvNS4_8identityENS4_23SM90_TMA_LOAD_MULTICASTES1B_vS1C_EENS_8epilogue10collective6detail29Sm90TmaWarpSpecializedAdapterINS1G_15DefaultEpilogueISJ_SK_SK_NS1F_6thread17LinearCombinationISJ_Li1EffLNS1K_9ScaleType4KindE0ELNS_15FloatRoundStyleE2ESJ_EENS1_15EpilogueDefaultEEEEEvvEEEEvNT_6ParamsE --------------------------
	.section	.nv.info._ZN7cutlass13device_kernelINS_4gemm6kernel13GemmUniversalIN4cute5tupleIJiiiiEEENS1_10collective13CollectiveMmaINS1_34MainloopSm90TmaGmmaWarpSpecializedILi7ENS5_IJNS4_1CILi2EEENSA_ILi1EEESC_EEENS1_35KernelTmaWarpSpecializedCooperativeEEENS5_IJNSA_ILi128EEESG_NSA_ILi64EEEEEENS_6half_tENS5_IJlSC_lEEESJ_SK_NS4_8TiledMMAINS4_8MMA_AtomIJNS4_4SM904GMMA26MMA_64x128x16_F32F16F16_SSILNSO_5MajorE0ELSQ_0ELNSO_7ScaleInE1ELSR_1EEEEEENS4_6LayoutISD_NS5_IJSC_NSA_ILi0EEESV_EEEEENS5_IJNS4_10UnderscoreESY_SY_EEEEENS4_13SM90_TMA_LOADENS4_14ComposedLayoutINS4_7SwizzleILi3ELi4ELi3EEENS4_18smem_ptr_flag_bitsILi16EEENSU_INS5_IJNSA_ILi8EEESH_EEENS5_IJSH_SC_EEEEEEEvNS4_8identityENS4_23SM90_TMA_LOAD_MULTICASTES1B_vS1C_EENS_8epilogue10collective6detail29Sm90TmaWarpSpecializedAdapterINS1G_15DefaultEpilogueISJ_SK_SK_NS1F_6thread17LinearCombinationISJ_Li1EffLNS1K_9ScaleType4KindE0ELNS_15FloatRoundStyleE2ESJ_EENS1_15EpilogueDefaultEEEEEvvEEEEvNT_6ParamsE,"",@"SHT_CUDA_INFO"
	.sectionflags	@""
	.align	4


	//----- nvinfo : EIATTR_CUDA_API_VERSION
	.align		4
        /*0000*/ 	.byte	0x04, 0x37
        /*0002*/ 	.short	(.L_21 - .L_20)
.L_20:
        /*0004*/ 	.word	0x00000082


	//----- nvinfo : EIATTR_KPARAM_INFO
	.align		4
.L_21:
        /*0008*/ 	.byte	0x04, 0x17
        /*000a*/ 	.short	(.L_23 - .L_22)
.L_22:
        /*000c*/ 	.word	0x00000000
        /*0010*/ 	.short	0x0000
        /*0012*/ 	.short	0x0070
        /*0014*/ 	.byte	0x00, 0xf0, 0x01, 0x10


	//----- nvinfo : EIATTR_SPARSE_MMA_MASK
	.align		4
.L_23:
        /*0018*/ 	.byte	0x03, 0x50
        /*001a*/ 	.short	0x0000


	//----- nvinfo : EIATTR_MAXREG_COUNT
	.align		4
        /*001c*/ 	.byte	0x03, 0x1b
        /*001e*/ 	.short	0x00a8


	//----- nvinfo : EIATTR_NUM_BARRIERS
	.align		4
        /*0020*/ 	.byte	0x02, 0x4c
        /*0022*/ 	.byte	0x01
	.zero		1


	//----- nvinfo : EIATTR_EXTERNS
	.align		4
        /*0024*/ 	.byte	0x04, 0x0f
        /*0026*/ 	.short	(.L_25 - .L_24)


	//   ....[0]....
	.align		4
.L_24:
        /*0028*/ 	.word	index@(__assertfail)


	//----- nvinfo : EIATTR_MERCURY_ISA_VERSION
	.align		4
.L_25:
        /*002c*/ 	.byte	0x03, 0x5f
        /*002e*/ 	.short	0x0101


	//----- nvinfo : EIATTR_INT_WARP_WIDE_INSTR_OFFSETS
	.align		4
        /*0030*/ 	.byte	0x04, 0x31
        /*0032*/ 	.short	(.L_27 - .L_26)


	//   ....[0]....
.L_26:
        /*0034*/ 	.word	0x000004e0


	//   ....[1]....
        /*0038*/ 	.word	0x00000510


	//   ....[2]....
        /*003c*/ 	.word	0x000006b0


	//----- nvinfo : EIATTR_COOP_GROUP_MASK_REGIDS
	.align		4
.L_27:
        /*0040*/ 	.byte	0x04, 0x29
        /*0042*/ 	.short	(.L_29 - .L_28)


	//   ....[0]....
.L_28:
        /*0044*/ 	.word	0xffffffff


	//   ....[1]....
        /*0048*/ 	.word	0xffffffff


	//   ....[2]....
        /*004c*/ 	.word	0xffffffff


	//   ....[3]....
        /*0050*/ 	.word	0xffffffff


	//   ....[4]....
        /*0054*/ 	.word	0xffffffff


	//   ....[5]....
        /*0058*/ 	.word	0xffffffff


	//----- nvinfo : EIATTR_COOP_GROUP_INSTR_OFFSETS
	.align		4
.L_29:
        /*005c*/ 	.byte	0x04, 0x28
        /*005e*/ 	.short	(.L_31 - .L_30)


	//   ....[0]....
.L_30:
        /*0060*/ 	.word	0x00000060


	//   ....[1]....
        /*0064*/ 	.word	0x00000070


	//   ....[2]....
        /*0068*/ 	.word	0x00000130


	//   ....[3]....
        /*006c*/ 	.word	0x00000330


	//   ....[4]....
        /*0070*/ 	.word	0x00000860


	//   ....[5]....
        /*0074*/ 	.word	0x000014e0


	//----- nvinfo : EIATTR_REG_RECONFIG
	.align		4
.L_31:
        /*0078*/ 	.byte	0x01, 0x54
	.zero		2


	//----- nvinfo : EIATTR_SYSCALL_OFFSETS
	.align		4
        /*007c*/ 	.byte	0x04, 0x46
        /*007e*/ 	.short	(.L_33 - .L_32)


	//   ....[0]....
.L_32:
        /*0080*/ 	.word	0x000016d0


	//----- nvinfo : EIATTR_MBARRIER_INSTR_OFFSETS
	.align		4
.L_33:
        /*0084*/ 	.byte	0x04, 0x39
        /*0086*/ 	.short	(.L_35 - .L_34)


	//   ....[0]....
.L_34:
        /*0088*/ 	.word	0x00000230
        /*008c*/ 	.word	0x000000ff
        /*0090*/ 	.word	0x00000000
        /*0094*/ 	.short	0x0100
        /*0096*/ 	.byte	0x08
	.zero		1


	//   ....[1]....
        /*0098*/ 	.word	0x00000240
        /*009c*/ 	.word	0x000000ff
        /*00a0*/ 	.word	0x00000038
        /*00a4*/ 	.short	0x0100
        /*00a6*/ 	.byte	0x08
	.zero		1


	//   ....[2]....
        /*00a8*/ 	.word	0x00000250
        /*00ac*/ 	.word	0x000000ff
        /*00b0*/ 	.word	0x00000008
        /*00b4*/ 	.short	0x0100
        /*00b6*/ 	.byte	0x08
	.zero		1


	//   ....[3]....
        /*00b8*/ 	.word	0x00000260
        /*00bc*/ 	.word	0x000000ff
        /*00c0*/ 	.word	0x00000040
        /*00c4*/ 	.short	0x0100
        /*00c6*/ 	.byte	0x08
	.zero		1


	//   ....[4]....
        /*00c8*/ 	.word	0x00000270
        /*00cc*/ 	.word	0x000000ff
        /*00d0*/ 	.word	0x00000010
        /*00d4*/ 	.short	0x0100
        /*00d6*/ 	.byte	0x08
	.zero		1


	//   ....[5]....
        /*00d8*/ 	.word	0x00000280
        /*00dc*/ 	.word	0x000000ff
        /*00e0*/ 	.word	0x00000048
        /*00e4*/ 	.short	0x0100
        /*00e6*/ 	.byte	0x08
	.zero		1


	//   ....[6]....
        /*00e8*/ 	.word	0x00000290
        /*00ec*/ 	.word	0x000000ff
        /*00f0*/ 	.word	0x00000018
        /*00f4*/ 	.short	0x0100
        /*00f6*/ 	.byte	0x08
	.zero		1


	//   ....[7]....
        /*00f8*/ 	.word	0x000002a0
        /*00fc*/ 	.word	0x000000ff
        /*0100*/ 	.word	0x00000050
        /*0104*/ 	.short	0x0100
        /*0106*/ 	.byte	0x08
	.zero		1


	//   ....[8]....
        /*0108*/ 	.word	0x000002b0
        /*010c*/ 	.word	0x000000ff
        /*0110*/ 	.word	0x00000020
        /*0114*/ 	.short	0x0100
        /*0116*/ 	.byte	0x08
	.zero		1


	//   ....[9]....
        /*0118*/ 	.word	0x000002c0
        /*011c*/ 	.word	0x000000ff
        /*0120*/ 	.word	0x00000058
        /*0124*/ 	.short	0x0100
        /*0126*/ 	.byte	0x08
	.zero		1


	//   ....[10]....
        /*0128*/ 	.word	0x000002d0
        /*012c*/ 	.word	0x000000ff
        /*0130*/ 	.word	0x00000028
        /*0134*/ 	.short	0x0100
        /*0136*/ 	.byte	0x08
	.zero		1


	//   ....[11]....
        /*0138*/ 	.word	0x000002e0
        /*013c*/ 	.word	0x000000ff
        /*0140*/ 	.word	0x00000060
        /*0144*/ 	.short	0x0100
        /*0146*/ 	.byte	0x08
	.zero		1


	//   ....[12]....
        /*0148*/ 	.word	0x000002f0
        /*014c*/ 	.word	0x000000ff
        /*0150*/ 	.word	0x00000030
        /*0154*/ 	.short	0x0100
        /*0156*/ 	.byte	0x08
	.zero		1


	//   ....[13]....
        /*0158*/ 	.word	0x00000300
        /*015c*/ 	.word	0x000000ff
        /*0160*/ 	.word	0x00000068
        /*0164*/ 	.short	0x0100
        /*0166*/ 	.byte	0x08
	.zero		1


	//   ....[14]....
        /*0168*/ 	.word	0x00000740
        /*016c*/ 	.word	0x000000ff
        /*0170*/ 	.word	0x00000080
        /*0174*/ 	.short	0x0100
        /*0176*/ 	.byte	0x06
	.zero		1


	//   ....[15]....
        /*0178*/ 	.word	0x000007e0
        /*017c*/ 	.word	0x000000ff
        /*0180*/ 	.word	0x00000088
        /*0184*/ 	.short	0x0100
        /*0186*/ 	.byte	0x06
	.zero		1


	//   ....[16]....
        /*0188*/ 	.word	0x00001790
        /*018c*/ 	.word	0x00000003
        /*0190*/ 	.word	0x00000000
        /*0194*/ 	.short	0x010a
        /*0196*/ 	.byte	0x3f
	.zero		1


	//   ....[17]....
        /*0198*/ 	.word	0x000017f0
        /*019c*/ 	.word	0x00000003
        /*01a0*/ 	.word	0x00000000
        /*01a4*/ 	.short	0x010a
        /*01a6*/ 	.byte	0x3f
	.zero		1


	//   ....[18]....
        /*01a8*/ 	.word	0x00001b70
        /*01ac*/ 	.word	0x00000005
        /*01b0*/ 	.word	0x00000000
        /*01b4*/ 	.short	0x010a
        /*01b6*/ 	.byte	0x3f
	.zero		1


	//   ....[19]....
        /*01b8*/ 	.word	0x00001bb0
        /*01bc*/ 	.word	0x00000005
        /*01c0*/ 	.word	0x00000000
        /*01c4*/ 	.short	0x010a
        /*01c6*/ 	.byte	0x3f
	.zero		1


	//   ....[20]....
        /*01c8*/ 	.word	0x00001e10
        /*01cc*/ 	.word	0x00000004
        /*01d0*/ 	.word	0x00000000
        /*01d4*/ 	.short	0x0101
        /*01d6*/ 	.byte	0x3f
	.zero		1


	//   ....[21]....
        /*01d8*/ 	.word	0x00002030
        /*01dc*/ 	.word	0x00000000
        /*01e0*/ 	.word	0x00000000
        /*01e4*/ 	.short	0x0101
        /*01e6*/ 	.byte	0x3f
	.zero		1


	//   ....[22]....
        /*01e8*/ 	.word	0x000071a0
        /*01ec*/ 	.word	0x00000017
        /*01f0*/ 	.word	0x00000038
        /*01f4*/ 	.short	0x010a
        /*01f6*/ 	.byte	0x3f
	.zero		1


	//   ....[23]....
        /*01f8*/ 	.word	0x00007590
        /*01fc*/ 	.word	0x00000006
        /*0200*/ 	.word	0x00000088
        /*0204*/ 	.short	0x0101
        /*0206*/ 	.byte	0x3f
	.zero		1


	//   ....[24]....
        /*0208*/ 	.word	0x00007c90
        /*020c*/ 	.word	0x00000007
        /*0210*/ 	.word	0x00000000
        /*0214*/ 	.short	0x010a
        /*0216*/ 	.byte	0x3f
	.zero		1


	//   ....[25]....
        /*0218*/ 	.word	0x00007d10
        /*021c*/ 	.word	0x00000006
        /*0220*/ 	.word	0x00000000
        /*0224*/ 	.short	0x010a
        /*0226*/ 	.byte	0x3f
	.zero		1


	//   ....[26]....
        /*0228*/ 	.word	0x00007da0
        /*022c*/ 	.word	0x00000007
        /*0230*/ 	.word	0x00000000
        /*0234*/ 	.short	0x010a
        /*0236*/ 	.byte	0x3f
	.zero		1


	//   ....[27]....
        /*0238*/ 	.word	0x00007e30
        /*023c*/ 	.word	0x00000006
        /*0240*/ 	.word	0x00000000
        /*0244*/ 	.short	0x010a
        /*0246*/ 	.byte	0x3f
	.zero		1


	//   ....[28]....
        /*0248*/ 	.word	0x00007ec0
        /*024c*/ 	.word	0x00000007
        /*0250*/ 	.word	0x00000000
        /*0254*/ 	.short	0x010a
        /*0256*/ 	.byte	0x3f
	.zero		1


	//   ....[29]....
        /*0258*/ 	.word	0x00007f50
        /*025c*/ 	.word	0x00000006
        /*0260*/ 	.word	0x00000000
        /*0264*/ 	.short	0x010a
        /*0266*/ 	.byte	0x3f
	.zero		1


	//   ....[30]....
        /*0268*/ 	.word	0x00007fe0
        /*026c*/ 	.word	0x00000005
        /*0270*/ 	.word	0x00000000
        /*0274*/ 	.short	0x010a
        /*0276*/ 	.byte	0x3f
	.zero		1


	//   ....[31]....
        /*0278*/ 	.word	0x00008040
        /*027c*/ 	.word	0x00000003
        /*0280*/ 	.word	0x00000000
        /*0284*/ 	.short	0x010a
        /*0286*/ 	.byte	0x3f
	.zero		1


	//   ....[32]....
        /*0288*/ 	.word	0x00008090
        /*028c*/ 	.word	0x00000005
        /*0290*/ 	.word	0x00000000
        /*0294*/ 	.short	0x010a
        /*0296*/ 	.byte	0x3f
	.zero		1


	//   ....[33]....
        /*0298*/ 	.word	0x00008160
        /*029c*/ 	.word	0x00000017
        /*02a0*/ 	.word	0x00000038
        /*02a4*/ 	.short	0x010a
        /*02a6*/ 	.byte	0x3f
	.zero		1


	//   ....[34]....
        /*02a8*/ 	.word	0x00008230
        /*02ac*/ 	.word	0x00000007
        /*02b0*/ 	.word	0x00000000
        /*02b4*/ 	.short	0x010a
        /*02b6*/ 	.byte	0x3f
	.zero		1


	//   ....[35]....
        /*02b8*/ 	.word	0x00008280
        /*02bc*/ 	.word	0x00000006
        /*02c0*/ 	.word	0x00000000
        /*02c4*/ 	.short	0x010a
        /*02c6*/ 	.byte	0x3f
	.zero		1


	//   ....[36]....
        /*02c8*/ 	.word	0x000082d0
        /*02cc*/ 	.word	0x00000007
        /*02d0*/ 	.word	0x00000000
        /*02d4*/ 	.short	0x010a
        /*02d6*/ 	.byte	0x3f
	.zero		1


	//   ....[37]....
        /*02d8*/ 	.word	0x00008320
        /*02dc*/ 	.word	0x00000006
        /*02e0*/ 	.word	0x00000000
        /*02e4*/ 	.short	0x010a
        /*02e6*/ 	.byte	0x3f
	.zero		1


	//   ....[38]....
        /*02e8*/ 	.word	0x00008370
        /*02ec*/ 	.word	0x00000007
        /*02f0*/ 	.word	0x00000000
        /*02f4*/ 	.short	0x010a
        /*02f6*/ 	.byte	0x3f
	.zero		1


	//   ....[39]....
        /*02f8*/ 	.word	0x000083c0
        /*02fc*/ 	.word	0x00000006
        /*0300*/ 	.word	0x00000000
        /*0304*/ 	.short	0x010a
        /*0306*/ 	.byte	0x3f
	.zero		1


	//----- nvinfo : EIATTR_NUM_MBARRIERS
	.align		4
.L_35:
        /*0308*/ 	.byte	0x03, 0x38
        /*030a*/ 	.short	0x0010


	//----- nvinfo : EIATTR_EXIT_INSTR_OFFSETS
	.align		4
        /*030c*/ 	.byte	0x04, 0x1c
        /*030e*/ 	.short	(.L_37 - .L_36)


	//   ....[0]....
.L_36:
        /*0310*/ 	.word	0x00000a30


	//   ....[1]....
        /*0314*/ 	.word	0x00001240


	//   ....[2]....
        /*0318*/ 	.word	0x00006920


	//   ....[3]....
        /*031c*/ 	.word	0x00006e80


	//   ....[4]....
        /*0320*/ 	.word	0x00008030


	//----- nvinfo : EIATTR_MAX_THREADS
	.align		4
.L_37:
        /*0324*/ 	.byte	0x04, 0x05
        /*0326*/ 	.short	(.L_39 - .L_38)
.L_38:
        /*0328*/ 	.word	0x00000180
        /*032c*/ 	.word	0x00000001
        /*0330*/ 	.word	0x00000001


	//----- nvinfo : EIATTR_CRS_STACK_SIZE
	.align		4
.L_39:
        /*0334*/ 	.byte	0x04, 0x1e
        /*0336*/ 	.short	(.L_41 - .L_40)
.L_40:
        /*0338*/ 	.word	0x00000000


	//----- nvinfo : EIATTR_CBANK_PARAM_SIZE
	.align		4
.L_41:
        /*033c*/ 	.byte	0x03, 0x19
        /*033e*/ 	.short	0x0470


	//----- nvinfo : EIATTR_PARAM_CBANK
	.align		4
        /*0340*/ 	.byte	0x04, 0x0a
        /*0342*/ 	.short	(.L_43 - .L_42)
	.align		4
.L_42:
        /*0344*/ 	.word	index@(.nv.constant0._ZN7cutlass13device_kernelINS_4gemm6kernel13GemmUniversalIN4cute5tupleIJiiiiEEENS1_10collective13CollectiveMmaINS1_34MainloopSm90TmaGmmaWarpSpecializedILi7ENS5_IJNS4_1CILi2EEENSA_ILi1EEESC_EEENS1_35KernelTmaWarpSpecializedCooperativeEEENS5_IJNSA_ILi128EEESG_NSA_ILi64EEEEEENS_6half_tENS5_IJlSC_lEEESJ_SK_NS4_8TiledMMAINS4_8MMA_AtomIJNS4_4SM904GMMA26MMA_64x128x16_F32F16F16_SSILNSO_5MajorE0ELSQ_0ELNSO_7ScaleInE1ELSR_1EEEEEENS4_6LayoutISD_NS5_IJSC_NSA_ILi0EEESV_EEEEENS5_IJNS4_10UnderscoreESY_SY_EEEEENS4_13SM90_TMA_LOADENS4_14ComposedLayoutINS4_7SwizzleILi3ELi4ELi3EEENS4_18smem_ptr_flag_bitsILi16EEENSU_INS5_IJNSA_ILi8EEESH_EEENS5_IJSH_SC_EEEEEEEvNS4_8identityENS4_23SM90_TMA_LOAD_MULTICASTES1B_vS1C_EENS_8epilogue10collective6detail29Sm90TmaWarpSpecializedAdapterINS1G_15DefaultEpilogueISJ_SK_SK_NS1F_6thread17LinearCombinationISJ_Li1EffLNS1K_9ScaleType4KindE0ELNS_15FloatRoundStyleE2ESJ_EENS1_15EpilogueDefaultEEEEEvvEEEEvNT_6ParamsE)
        /*0348*/ 	.short	0x0210
        /*034a*/ 	.short	0x0470


	//----- nvinfo : EIATTR_SW_WAR
	.align		4
.L_43:
        /*034c*/ 	.byte	0x04, 0x36
        /*034e*/ 	.short	(.L_45 - .L_44)
.L_44:
        /*0350*/ 	.word	0x00000008
.L_45:


//--------------------- .nv.callgraph             --------------------------
	.section	.nv.callgraph,"",@"SHT_CUDA_CALLGRAPH"
	.align	4
	.sectionentsize	8
	.align		4
        /*0000*/ 	.word	0x00000000
	.align		4
        /*0004*/ 	.word	0xffffffff
	.align		4
        /*0008*/ 	.word	index@(_ZN7cutlass13device_kernelINS_4gemm6kernel13GemmUniversalIN4cute5tupleIJiiiiEEENS1_10collective13CollectiveMmaINS1_34MainloopSm90TmaGmmaWarpSpecializedILi7ENS5_IJNS4_1CILi2EEENSA_ILi1EEESC_EEENS1_35KernelTmaWarpSpecializedCooperativeEEENS5_IJNSA_ILi128EEESG_NSA_ILi64EEEEEENS_6half_tENS5_IJlSC_lEEESJ_SK_NS4_8TiledMMAINS4_8MMA_AtomIJNS4_4SM904GMMA26MMA_64x128x16_F32F16F16_SSILNSO_5MajorE0ELSQ_0ELNSO_7ScaleInE1ELSR_1EEEEEENS4_6LayoutISD_NS5_IJSC_NSA_ILi0EEESV_EEEEENS5_IJNS4_10UnderscoreESY_SY_EEEEENS4_13SM90_TMA_LOADENS4_14ComposedLayoutINS4_7SwizzleILi3ELi4ELi3EEENS4_18smem_ptr_flag_bitsILi16EEENSU_INS5_IJNSA_ILi8EEESH_EEENS5_IJSH_SC_EEEEEEEvNS4_8identityENS4_23SM90_TMA_LOAD_MULTICASTES1B_vS1C_EENS_8epilogue10collective6detail29Sm90TmaWarpSpecializedAdapterINS1G_15DefaultEpilogueISJ_SK_SK_NS1F_6thread17LinearCombinationISJ_Li1EffLNS1K_9ScaleType4KindE0ELNS_15FloatRoundStyleE2ESJ_EENS1_15EpilogueDefaultEEEEEvvEEEEvNT_6ParamsE)
	.align		4
        /*000c*/ 	.word	index@(__assertfail)
	.align		4
        /*0010*/ 	.word	0x00000000
	.align		4
        /*0014*/ 	.word	0xfffffffe
	.align		4
        /*0018*/ 	.word	0x00000000
	.align		4
        /*001c*/ 	.word	0xfffffffd
	.align		4
        /*0020*/ 	.word	0x00000000
	.align		4
        /*0024*/ 	.word	0xfffffffc


//--------------------- .nv.constant4             --------------------------
	.section	.nv.constant4,"a",@progbits
	.align	8
	.align		8
.nv.constant4:
        /*0000*/ 	.dword	__assertfail
	.align		8
        /*0008*/ 	.dword	__unnamed_1
	.align		8
        /*0010*/ 	.dword	_ZN40_INTERNAL_2fdc98b3_4_k_cu_9ec2e534_171164cuda3std3__45__cpo5beginE
	.align		8
        /*0018*/ 	.dword	_ZN40_INTERNAL_2fdc98b3_4_k_cu_9ec2e534_171164cuda3std3__45__cpo3endE
	.align		8
        /*0020*/ 	.dword	_ZN40_INTERNAL_2fdc98b3_4_k_cu_9ec2e534_171164cuda3std3__45__cpo6cbeginE
	.align		8
        /*0028*/ 	.dword	_ZN40_INTERNAL_2fdc98b3_4_k_cu_9ec2e534_171164cuda3std3__45__cpo4cendE
	.align		8
        /*0030*/ 	.dword	_ZN40_INTERNAL_2fdc98b3_4_k_cu_9ec2e534_171164cuda3std3__442_GLOBAL__N__2fdc98b3_4_k_cu_9ec2e534_171166ignoreE
	.align		8
        /*0038*/ 	.dword	_ZN40_INTERNAL_2fdc98b3_4_k_cu_9ec2e534_171164cuda3std3__419piecewise_constructE
	.align		8
        /*0040*/ 	.dword	_ZN40_INTERNAL_2fdc98b3_4_k_cu_9ec2e534_171164cuda3std3__48in_placeE
	.align		8
        /*0048*/ 	.dword	_ZN40_INTERNAL_2fdc98b3_4_k_cu_9ec2e534_171164cuda3std6ranges3__45__cpo4swapE
	.align		8
        /*0050*/ 	.dword	_ZN40_INTERNAL_2fdc98b3_4_k_cu_9ec2e534_171164cuda3std6ranges3__45__cpo9iter_moveE
	.align		8
        /*0058*/ 	.dword	_ZN40_INTERNAL_2fdc98b3_4_k_cu_9ec2e534_171164cute7productE
	.align		8
        /*0060*/ 	.dword	_ZN40_INTERNAL_2fdc98b3_4_k_cu_9ec2e534_171164cute1_E
	.align		8
        /*0068*/ 	.dword	$str$22
	.align		8
        /*0070*/ 	.dword	$str$23


//--------------------- .text._ZN7cutlass13device_kernelINS_4gemm6kernel13GemmUniversalIN4cute5tupleIJiiiiEEENS1_10collective13CollectiveMmaINS1_34MainloopSm90TmaGmmaWarpSpecializedILi7ENS5_IJNS4_1CILi2EEENSA_ILi1EEESC_EEENS1_35KernelTmaWarpSpecializedCooperativeEEENS5_IJNSA_ILi128EEESG_NSA_ILi64EEEEEENS_6half_tENS5_IJlSC_lEEESJ_SK_NS4_8TiledMMAINS4_8MMA_AtomIJNS4_4SM904GMMA26MMA_64x128x16_F32F16F16_SSILNSO_5MajorE0ELSQ_0ELNSO_7ScaleInE1ELSR_1EEEEEENS4_6LayoutISD_NS5_IJSC_NSA_ILi0EEESV_EEEEENS5_IJNS4_10UnderscoreESY_SY_EEEEENS4_13SM90_TMA_LOADENS4_14ComposedLayoutINS4_7SwizzleILi3ELi4ELi3EEENS4_18smem_ptr_flag_bitsILi16EEENSU_INS5_IJNSA_ILi8EEESH_EEENS5_IJSH_SC_EEEEEEEvNS4_8identityENS4_23SM90_TMA_LOAD_MULTICASTES1B_vS1C_EENS_8epilogue10collective6detail29Sm90TmaWarpSpecializedAdapterINS1G_15DefaultEpilogueISJ_SK_SK_NS1F_6thread17LinearCombinationISJ_Li1EffLNS1K_9ScaleType4KindE0ELNS_15FloatRoundStyleE2ESJ_EENS1_15EpilogueDefaultEEEEEvvEEEEvNT_6ParamsE --------------------------
	.section	.text._ZN7cutlass13device_kernelINS_4gemm6kernel13GemmUniversalIN4cute5tupleIJiiiiEEENS1_10collective13CollectiveMmaINS1_34MainloopSm90TmaGmmaWarpSpecializedILi7ENS5_IJNS4_1CILi2EEENSA_ILi1EEESC_EEENS1_35KernelTmaWarpSpecializedCooperativeEEENS5_IJNSA_ILi128EEESG_NSA_ILi64EEEEEENS_6half_tENS5_IJlSC_lEEESJ_SK_NS4_8TiledMMAINS4_8MMA_AtomIJNS4_4SM904GMMA26MMA_64x128x16_F32F16F16_SSILNSO_5MajorE0ELSQ_0ELNSO_7ScaleInE1ELSR_1EEEEEENS4_6LayoutISD_NS5_IJSC_NSA_ILi0EEESV_EEEEENS5_IJNS4_10UnderscoreESY_SY_EEEEENS4_13SM90_TMA_LOADENS4_14ComposedLayoutINS4_7SwizzleILi3ELi4ELi3EEENS4_18smem_ptr_flag_bitsILi16EEENSU_INS5_IJNSA_ILi8EEESH_EEENS5_IJSH_SC_EEEEEEEvNS4_8identityENS4_23SM90_TMA_LOAD_MULTICASTES1B_vS1C_EENS_8epilogue10collective6detail29Sm90TmaWarpSpecializedAdapterINS1G_15DefaultEpilogueISJ_SK_SK_NS1F_6thread17LinearCombinationISJ_Li1EffLNS1K_9ScaleType4KindE0ELNS_15FloatRoundStyleE2ESJ_EENS1_15EpilogueDefaultEEEEEvvEEEEvNT_6ParamsE,"ax",@progbits
	.align	128
.text._ZN7cutlass13device_kernelINS_4gemm6kernel13GemmUniversalIN4cute5tupleIJiiiiEEENS1_10collective13CollectiveMmaINS1_34MainloopSm90TmaGmmaWarpSpecializedILi7ENS5_IJNS4_1CILi2EEENSA_ILi1EEESC_EEENS1_35KernelTmaWarpSpecializedCooperativeEEENS5_IJNSA_ILi128EEESG_NSA_ILi64EEEEEENS_6half_tENS5_IJlSC_lEEESJ_SK_NS4_8TiledMMAINS4_8MMA_AtomIJNS4_4SM904GMMA26MMA_64x128x16_F32F16F16_SSILNSO_5MajorE0ELSQ_0ELNSO_7ScaleInE1ELSR_1EEEEEENS4_6LayoutISD_NS5_IJSC_NSA_ILi0EEESV_EEEEENS5_IJNS4_10UnderscoreESY_SY_EEEEENS4_13SM90_TMA_LOADENS4_14ComposedLayoutINS4_7SwizzleILi3ELi4ELi3EEENS4_18smem_ptr_flag_bitsILi16EEENSU_INS5_IJNSA_ILi8EEESH_EEENS5_IJSH_SC_EEEEEEEvNS4_8identityENS4_23SM90_TMA_LOAD_MULTICASTES1B_vS1C_EENS_8epilogue10collective6detail29Sm90TmaWarpSpecializedAdapterINS1G_15DefaultEpilogueISJ_SK_SK_NS1F_6thread17LinearCombinationISJ_Li1EffLNS1K_9ScaleType4KindE0ELNS_15FloatRoundStyleE2ESJ_EENS1_15EpilogueDefaultEEEEEvvEEEEvNT_6ParamsE:
        .type           _ZN7cutlass13device_kernelINS_4gemm6kernel13GemmUniversalIN4cute5tupleIJiiiiEEENS1_10collective13CollectiveMmaINS1_34MainloopSm90TmaGmmaWarpSpecializedILi7ENS5_IJNS4_1CILi2EEENSA_ILi1EEESC_EEENS1_35KernelTmaWarpSpecializedCooperativeEEENS5_IJNSA_ILi128EEESG_NSA_ILi64EEEEEENS_6half_tENS5_IJlSC_lEEESJ_SK_NS4_8TiledMMAINS4_8MMA_AtomIJNS4_4SM904GMMA26MMA_64x128x16_F32F16F16_SSILNSO_5MajorE0ELSQ_0ELNSO_7ScaleInE1ELSR_1EEEEEENS4_6LayoutISD_NS5_IJSC_NSA_ILi0EEESV_EEEEENS5_IJNS4_10UnderscoreESY_SY_EEEEENS4_13SM90_TMA_LOADENS4_14ComposedLayoutINS4_7SwizzleILi3ELi4ELi3EEENS4_18smem_ptr_flag_bitsILi16EEENSU_INS5_IJNSA_ILi8EEESH_EEENS5_IJSH_SC_EEEEEEEvNS4_8identityENS4_23SM90_TMA_LOAD_MULTICASTES1B_vS1C_EENS_8epilogue10collective6detail29Sm90TmaWarpSpecializedAdapterINS1G_15DefaultEpilogueISJ_SK_SK_NS1F_6thread17LinearCombinationISJ_Li1EffLNS1K_9ScaleType4KindE0ELNS_15FloatRoundStyleE2ESJ_EENS1_15EpilogueDefaultEEEEEvvEEEEvNT_6ParamsE,@function
        .size           _ZN7cutlass13device_kernelINS_4gemm6kernel13GemmUniversalIN4cute5tupleIJiiiiEEENS1_10collective13CollectiveMmaINS1_34MainloopSm90TmaGmmaWarpSpecializedILi7ENS5_IJNS4_1CILi2EEENSA_ILi1EEESC_EEENS1_35KernelTmaWarpSpecializedCooperativeEEENS5_IJNSA_ILi128EEESG_NSA_ILi64EEEEEENS_6half_tENS5_IJlSC_lEEESJ_SK_NS4_8TiledMMAINS4_8MMA_AtomIJNS4_4SM904GMMA26MMA_64x128x16_F32F16F16_SSILNSO_5MajorE0ELSQ_0ELNSO_7ScaleInE1ELSR_1EEEEEENS4_6LayoutISD_NS5_IJSC_NSA_ILi0EEESV_EEEEENS5_IJNS4_10UnderscoreESY_SY_EEEEENS4_13SM90_TMA_LOADENS4_14ComposedLayoutINS4_7SwizzleILi3ELi4ELi3EEENS4_18smem_ptr_flag_bitsILi16EEENSU_INS5_IJNSA_ILi8EEESH_EEENS5_IJSH_SC_EEEEEEEvNS4_8identityENS4_23SM90_TMA_LOAD_MULTICASTES1B_vS1C_EENS_8epilogue10collective6detail29Sm90TmaWarpSpecializedAdapterINS1G_15DefaultEpilogueISJ_SK_SK_NS1F_6thread17LinearCombinationISJ_Li1EffLNS1K_9ScaleType4KindE0ELNS_15FloatRoundStyleE2ESJ_EENS1_15EpilogueDefaultEEEEEvvEEEEvNT_6ParamsE,(.L_x_205 - _ZN7cutlass13device_kernelINS_4gemm6kernel13GemmUniversalIN4cute5tupleIJiiiiEEENS1_10collective13CollectiveMmaINS1_34MainloopSm90TmaGmmaWarpSpecializedILi7ENS5_IJNS4_1CILi2EEENSA_ILi1EEESC_EEENS1_35KernelTmaWarpSpecializedCooperativeEEENS5_IJNSA_ILi128EEESG_NSA_ILi64EEEEEENS_6half_tENS5_IJlSC_lEEESJ_SK_NS4_8TiledMMAINS4_8MMA_AtomIJNS4_4SM904GMMA26MMA_64x128x16_F32F16F16_SSILNSO_5MajorE0ELSQ_0ELNSO_7ScaleInE1ELSR_1EEEEEENS4_6LayoutISD_NS5_IJSC_NSA_ILi0EEESV_EEEEENS5_IJNS4_10UnderscoreESY_SY_EEEEENS4_13SM90_TMA_LOADENS4_14ComposedLayoutINS4_7SwizzleILi3ELi4ELi3EEENS4_18smem_ptr_flag_bitsILi16EEENSU_INS5_IJNSA_ILi8EEESH_EEENS5_IJSH_SC_EEEEEEEvNS4_8identityENS4_23SM90_TMA_LOAD_MULTICASTES1B_vS1C_EENS_8epilogue10collective6detail29Sm90TmaWarpSpecializedAdapterINS1G_15DefaultEpilogueISJ_SK_SK_NS1F_6thread17LinearCombinationISJ_Li1EffLNS1K_9ScaleType4KindE0ELNS_15FloatRoundStyleE2ESJ_EENS1_15EpilogueDefaultEEEEEvvEEEEvNT_6ParamsE)
        .other          _ZN7cutlass13device_kernelINS_4gemm6kernel13GemmUniversalIN4cute5tupleIJiiiiEEENS1_10collective13CollectiveMmaINS1_34MainloopSm90TmaGmmaWarpSpecializedILi7ENS5_IJNS4_1CILi2EEENSA_ILi1EEESC_EEENS1_35KernelTmaWarpSpecializedCooperativeEEENS5_IJNSA_ILi128EEESG_NSA_ILi64EEEEEENS_6half_tENS5_IJlSC_lEEESJ_SK_NS4_8TiledMMAINS4_8MMA_AtomIJNS4_4SM904GMMA26MMA_64x128x16_F32F16F16_SSILNSO_5MajorE0ELSQ_0ELNSO_7ScaleInE1ELSR_1EEEEEENS4_6LayoutISD_NS5_IJSC_NSA_ILi0EEESV_EEEEENS5_IJNS4_10UnderscoreESY_SY_EEEEENS4_13SM90_TMA_LOADENS4_14ComposedLayoutINS4_7SwizzleILi3ELi4ELi3EEENS4_18smem_ptr_flag_bitsILi16EEENSU_INS5_IJNSA_ILi8EEESH_EEENS5_IJSH_SC_EEEEEEEvNS4_8identityENS4_23SM90_TMA_LOAD_MULTICASTES1B_vS1C_EENS_8epilogue10collective6detail29Sm90TmaWarpSpecializedAdapterINS1G_15DefaultEpilogueISJ_SK_SK_NS1F_6thread17LinearCombinationISJ_Li1EffLNS1K_9ScaleType4KindE0ELNS_15FloatRoundStyleE2ESJ_EENS1_15EpilogueDefaultEEEEEvvEEEEvNT_6ParamsE,@"STO_CUDA_ENTRY STV_DEFAULT"
_ZN7cutlass13device_kernelINS_4gemm6kernel13GemmUniversalIN4cute5tupleIJiiiiEEENS1_10collective13CollectiveMmaINS1_34MainloopSm90TmaGmmaWarpSpecializedILi7ENS5_IJNS4_1CILi2EEENSA_ILi1EEESC_EEENS1_35KernelTmaWarpSpecializedCooperativeEEENS5_IJNSA_ILi128EEESG_NSA_ILi64EEEEEENS_6half_tENS5_IJlSC_lEEESJ_SK_NS4_8TiledMMAINS4_8MMA_AtomIJNS4_4SM904GMMA26MMA_64x128x16_F32F16F16_SSILNSO_5MajorE0ELSQ_0ELNSO_7ScaleInE1ELSR_1EEEEEENS4_6LayoutISD_NS5_IJSC_NSA_ILi0EEESV_EEEEENS5_IJNS4_10UnderscoreESY_SY_EEEEENS4_13SM90_TMA_LOADENS4_14ComposedLayoutINS4_7SwizzleILi3ELi4ELi3EEENS4_18smem_ptr_flag_bitsILi16EEENSU_INS5_IJNSA_ILi8EEESH_EEENS5_IJSH_SC_EEEEEEEvNS4_8identityENS4_23SM90_TMA_LOAD_MULTICASTES1B_vS1C_EENS_8epilogue10collective6detail29Sm90TmaWarpSpecializedAdapterINS1G_15DefaultEpilogueISJ_SK_SK_NS1F_6thread17LinearCombinationISJ_Li1EffLNS1K_9ScaleType4KindE0ELNS_15FloatRoundStyleE2ESJ_EENS1_15EpilogueDefaultEEEEEvvEEEEvNT_6ParamsE:
[----:B------:R-:W0:Y:S01]  /*0000*/  LDC R1, c[0x0][0x28] ;  /* 0x00000a00ff017b82 */ /* 0x000e220000000800 */
[----:B------:R-:W1:Y:S01]  /*0010*/  S2R R95, SR_TID.X ;  /* 0x00000000005f7919 */ /* 0x000e620000002100 */
[----:B------:R-:W-:Y:S01]  /*0020*/  ELECT P0, URZ, PT ;  /* 0x00000000003f782f */ /* 0x000fe20003800000 */
[----:B------:R-:W-:Y:S01]  /*0030*/  BSSY B0, `(.L_x_0) ;  /* 0x000000f000007945 */ /* 0x000fe20003800000 */
[--C-:B-1----:R-:W-:Y:S02]  /*0040*/  SHF.R.U32.HI R0, RZ, 0x5, R95.reuse ;  /* 0x00000005ff007819 */ /* 0x102fe4000001165f */
[----:B------:R-:W-:-:S03]  /*0050*/  SHF.R.U32.HI R7, RZ, 0x7, R95 ;  /* 0x00000007ff077819 */ /* 0x000fc6000001165f */
[----:B------:R-:W1:Y:S04]  /*0060*/  SHFL.IDX PT, R3, R0, RZ, 0x1f ;  /* 0x00001fff00037589 */ /* 0x000e6800000e0000 */
[----:B------:R2:W3:Y:S01]  /*0070*/  SHFL.IDX PT, R2, R7, RZ, 0x1f ;  /* 0x00001fff07027589 */ /* 0x0004e200000e0000 */
[----:B-1----:R-:W-:-:S13]  /*0080*/  ISETP.NE.OR P0, PT, R3, RZ, !P0 ;  /* 0x000000ff0300720c */ /* 0x002fda0004705670 */
[----:B0-23--:R-:W-:Y:S05]  /*0090*/  @P0 BRA `(.L_x_1) ;  /* 0x0000000000200947 */ /* 0x00dfea0003800000 */
[----:B------:R-:W-:Y:S02]  /*00a0*/  ULDC.64 UR4, c[0x0][0x198] ;  /* 0x0000660000047ab9 */ /* 0x000fe40000000a00 */
[----:B------:R-:W-:Y:S02]  /*00b0*/  UIADD3 UR6, UP0, UR4, 0xf0, URZ ;  /* 0x000000f004067890 */ /* 0x000fe4000ff1e03f */
[----:B------:R-:W-:Y:S02]  /*00c0*/  UIADD3 UR4, UP1, UR4, 0x1f0, URZ ;  /* 0x000001f004047890 */ /* 0x000fe4000ff3e03f */
[----:B------:R-:W-:Y:S02]  /*00d0*/  UIADD3.X UR7, URZ, UR5, URZ, UP0, !UPT ;  /* 0x000000053f077290 */ /* 0x000fe400087fe43f */
[----:B------:R-:W-:-:S07]  /*00e0*/  UIADD3.X UR5, URZ, UR5, URZ, UP1, !UPT ;  /* 0x000000053f057290 */ /* 0x000fce0008ffe43f */
[----:B------:R0:W-:Y:S02]  /*00f0*/  UTMACCTL.PF [UR6] ;  /* 0x00000000060079b9 */ /* 0x0001e40008040000 */
[----:B------:R0:W-:Y:S02]  /*0100*/  UTMACCTL.PF [UR4] ;  /* 0x00000000040079b9 */ /* 0x0001e40008040000 */
[----:B0-----:R-:W-:Y:S01]  /*0110*/  NOP ;  /* 0x0000000000007918 */ /* 0x001fe20000000000 */
.L_x_1:
[----:B------:R-:W-:Y:S05]  /*0120*/  BSYNC B0 ;  /* 0x0000000000007941 */ /* 0x000fea0003800000 */
.L_x_0:
[----:B------:R-:W0:Y:S02]  /*0130*/  SHFL.IDX PT, R5, R0, RZ, 0x1f ;  /* 0x00001fff00057589 */ /* 0x000e2400000e0000 */
[----:B0-----:R-:W-:-:S13]  /*0140*/  ISETP.NE.AND P0, PT, R5, RZ, PT ;  /* 0x000000ff0500720c */ /* 0x001fda0003f05270 */
[----:B------:R-:W-:Y:S05]  /*0150*/  @P0 BRA `(.L_x_2) ;  /* 0x0000000000700947 */ /* 0x000fea0003800000 */
[----:B------:R-:W0:Y:S01]  /*0160*/  S2UR UR8, SR_CgaCtaId ;  /* 0x00000000000879c3 */ /* 0x000e220000008800 */
[----:B------:R-:W-:Y:S01]  /*0170*/  UMOV UR4, 0x400 ;  /* 0x0000040000047882 */ /* 0x000fe20000000000 */
[----:B------:R-:W-:Y:S01]  /*0180*/  UMOV UR5, 0x1 ;  /* 0x0000000100057882 */ /* 0x000fe20000000000 */
[----:B------:R-:W-:Y:S01]  /*0190*/  UMOV UR6, 0x4 ;  /* 0x0000000400067882 */ /* 0x000fe20000000000 */
[----:B------:R-:W-:Y:S01]  /*01a0*/  ELECT P0, URZ, PT ;  /* 0x00000000003f782f */ /* 0x000fe20003800000 */
[----:B------:R-:W-:-:S04]  /*01b0*/  UIADD3 UR6, -UR6, 0x100000, URZ ;  /* 0x0010000006067890 */ /* 0x000fc8000fffe13f */
[----:B------:R-:W-:Y:S02]  /*01c0*/  USHF.L.U32 UR7, UR6, 0xb, URZ ;  /* 0x0000000b06077899 */ /* 0x000fe4000800063f */
[----:B------:R-:W-:Y:S02]  /*01d0*/  USHF.L.U32 UR6, UR6, 0x1, URZ ;  /* 0x0000000106067899 */ /* 0x000fe4000800063f */
[----:B0-----:R-:W-:Y:S02]  /*01e0*/  ULEA UR8, UR8, UR4, 0x18 ;  /* 0x0000000408087291 */ /* 0x001fe4000f8ec03f */
[----:B------:R-:W-:-:S04]  /*01f0*/  UIADD3 UR4, -UR5, 0x100000, URZ ;  /* 0x0010000005047890 */ /* 0x000fc8000fffe13f */
[----:B------:R-:W-:Y:S02]  /*0200*/  USHF.L.U32 UR5, UR4, 0xb, URZ ;  /* 0x0000000b04057899 */ /* 0x000fe4000800063f */
[----:B------:R-:W-:Y:S01]  /*0210*/  USHF.L.U32 UR4, UR4, 0x1, URZ ;  /* 0x0000000104047899 */ /* 0x000fe2000800063f */
[----:B------:R-:W0:Y:S11]  /*0220*/  FENCE.VIEW.ASYNC.S ;  /* 0x00000000000073c6 */ /* 0x000e360000000000 */
[----:B0-----:R0:W1:Y:S01]  /*0230*/  SYNCS.EXCH.64 URZ, [UR8], UR4 ;  /* 0x00000004083f75b2 */ /* 0x0010620008000100 */
[----:B------:R0:W2:Y:S01]  /*0240*/  SYNCS.EXCH.64 URZ, [UR8+0x38], UR6 ;  /* 0x00003806083f75b2 */ /* 0x0000a20008000100 */
[----:B------:R0:W3:Y:S01]  /*0250*/  SYNCS.EXCH.64 URZ, [UR8+0x8], UR4 ;  /* 0x00000804083f75b2 */ /* 0x0000e20008000100 */
[----:B------:R0:W4:Y:S01]  /*0260*/  SYNCS.EXCH.64 URZ, [UR8+0x40], UR6 ;  /* 0x00004006083f75b2 */ /* 0x0001220008000100 */
[----:B------:R0:W0:Y:S01]  /*0270*/  SYNCS.EXCH.64 URZ, [UR8+0x10], UR4 ;  /* 0x00001004083f75b2 */ /* 0x0000220008000100 */
        /* <DEDUP_REMOVED lines=9> */
[----:B------:R-:W-:Y:S01]  /*0310*/  NOP ;  /* 0x0000000000007918 */ /* 0x000fe20000000000 */
.L_x_2:
[----:B------:R-:W-:Y:S01]  /*0320*/  SHF.R.S32.HI R4, RZ, 0x1f, R95 ;  /* 0x0000001fff047819 */ /* 0x000fe2000001145f */
[----:B------:R-:W5:Y:S01]  /*0330*/  SHFL.IDX PT, R0, R0, RZ, 0x1f ;  /* 0x00001fff00007589 */ /* 0x000f6200000e0000 */
[----:B0-----:R-:W0:Y:S01]  /*0340*/  S2UR UR8, SR_CTAID.X ;  /* 0x00000000000879c3 */ /* 0x001e220000002500 */
[----:B------:R-:W-:Y:S02]  /*0350*/  ELECT P0, URZ, PT ;  /* 0x00000000003f782f */ /* 0x000fe40003800000 */
[----:B------:R-:W-:Y:S01]  /*0360*/  LEA.HI R4, R4, R95, RZ, 0x7 ;  /* 0x0000005f04047211 */ /* 0x000fe200078f38ff */
[----:B------:R-:W-:Y:S01]  /*0370*/  ULDC UR4, c[0x0][0x150] ;  /* 0x0000540000047ab9 */ /* 0x000fe20000000800 */
[----:B------:R-:W-:Y:S01]  /*0380*/  SHF.R.S32.HI R6, RZ, 0x1f, R5 ;  /* 0x0000001fff067819 */ /* 0x000fe20000011405 */
[----:B------:R-:W-:Y:S01]  /*0390*/  NOP ;  /* 0x0000000000007918 */ /* 0x000fe20000000000 */
[----:B------:R-:W-:Y:S01]  /*03a0*/  LOP3.LUT R4, R4, 0xffffff80, RZ, 0xc0, !PT ;  /* 0xffffff8004047812 */ /* 0x000fe200078ec0ff */
[----:B------:R-:W-:Y:S01]  /*03b0*/  NOP ;  /* 0x0000000000007918 */ /* 0x000fe20000000000 */
[----:B------:R-:W-:Y:S01]  /*03c0*/  LEA.HI R6, R6, R5, RZ, 0x2 ;  /* 0x0000000506067211 */ /* 0x000fe200078f10ff */
[----:B------:R-:W1:Y:S01]  /*03d0*/  LDC R11, c[0x0][0x144] ;  /* 0x00005100ff0b7b82 */ /* 0x000e620000000800 */
[----:B------:R-:W-:Y:S01]  /*03e0*/  IMAD.MOV.U32 R22, RZ, RZ, 0x1 ;  /* 0x00000001ff167424 */ /* 0x000fe200078e00ff */
[----:B------:R-:W-:Y:S01]  /*03f0*/  ISETP.NE.AND P3, PT, R2, RZ, PT ;  /* 0x000000ff0200720c */ /* 0x000fe20003f65270 */
[----:B------:R-:W-:Y:S01]  /*0400*/  IMAD.IADD R8, R95, 0x1, -R4 ;  /* 0x000000015f087824 */ /* 0x000fe200078e0a04 */
[----:B------:R-:W-:Y:S01]  /*0410*/  LOP3.LUT R6, R6, 0x3ffffffc, RZ, 0xc0, !PT ;  /* 0x3ffffffc06067812 */ /* 0x000fe200078ec0ff */
[----:B------:R-:W2:Y:S03]  /*0420*/  S2R R4, SR_CTAID.Y ;  /* 0x0000000000047919 */ /* 0x000ea60000002600 */
[----:B------:R-:W-:Y:S01]  /*0430*/  SHF.R.S32.HI R9, RZ, 0x1f, R8 ;  /* 0x0000001fff097819 */ /* 0x000fe20000011408 */
[----:B------:R-:W-:Y:S01]  /*0440*/  IMAD.IADD R6, R5, 0x1, -R6 ;  /* 0x0000000105067824 */ /* 0x000fe200078e0a06 */
[----:B------:R-:W3:Y:S02]  /*0450*/  LDC R13, c[0x0][0x140] ;  /* 0x00005000ff0d7b82 */ /* 0x000ee40000000800 */
[----:B------:R-:W-:-:S02]  /*0460*/  LEA.HI R9, R9, R8, RZ, 0x3 ;  /* 0x0000000809097211 */ /* 0x000fc400078f18ff */
[----:B-----5:R-:W-:Y:S02]  /*0470*/  ISETP.NE.OR P0, PT, R0, RZ, !P0 ;  /* 0x000000ff0000720c */ /* 0x020fe40004705670 */
[--C-:B------:R-:W-:Y:S02]  /*0480*/  SHF.R.S32.HI R0, RZ, 0x3, R9.reuse ;  /* 0x00000003ff007819 */ /* 0x100fe40000011409 */
[----:B0-----:R-:W-:Y:S02]  /*0490*/  I2FP.F32.U32 R10, UR8 ;  /* 0x00000008000a7c45 */ /* 0x001fe40008201000 */
[----:B------:R-:W-:-:S03]  /*04a0*/  SHF.R.S32.HI R9, RZ, 0x1f, R9 ;  /* 0x0000001fff097819 */ /* 0x000fc60000011409 */
[----:B------:R-:W-:Y:S01]  /*04b0*/  FMUL R10, R10, UR4 ;  /* 0x000000040a0a7c20 */ /* 0x000fe20008400000 */
[----:B------:R-:W-:Y:S01]  /*04c0*/  LEA.HI R9, R9, R0, RZ, 0x2 ;  /* 0x0000000009097211 */ /* 0x000fe200078f10ff */
[----:B------:R-:W-:Y:S02]  /*04d0*/  ULDC UR4, c[0x0][0x154] ;  /* 0x0000550000047ab9 */ /* 0x000fe40000000800 */
[----:B------:R-:W-:Y:S01]  /*04e0*/  VOTEU.ALL UP0, P0 ;  /* 0x00000000003f7886 */ /* 0x000fe20000000000 */
[----:B------:R-:W-:Y:S01]  /*04f0*/  LOP3.LUT R9, R9, 0xfffffffc, RZ, 0xc0, !PT ;  /* 0xfffffffc09097812 */ /* 0x000fe200078ec0ff */
[----:B------:R-:W0:Y:S01]  /*0500*/  F2I.U32.TRUNC.NTZ R10, R10 ;  /* 0x0000000a000a7305 */ /* 0x000e22000020f000 */
[----:B------:R-:W-:Y:S02]  /*0510*/  VOTEU.ALL UP1, P0 ;  /* 0x00000000003f7886 */ /* 0x000fe40000020000 */
[----:B------:R-:W5:Y:S01]  /*0520*/  @!UP0 S2UR UR7, SR_CgaCtaId ;  /* 0x00000000000789c3 */ /* 0x000f620000008800 */
[----:B------:R-:W-:Y:S01]  /*0530*/  IMAD.IADD R9, R0, 0x1, -R9 ;  /* 0x0000000100097824 */ /* 0x000fe200078e0a09 */
[----:B------:R-:W-:Y:S01]  /*0540*/  SHF.R.S32.HI R0, RZ, 0x1f, R3 ;  /* 0x0000001fff007819 */ /* 0x000fe20000011403 */
[----:B------:R-:W-:Y:S01]  /*0550*/  @!UP0 UMOV UR6, 0x400 ;  /* 0x0000040000068882 */ /* 0x000fe20000000000 */
[----:B---3--:R-:W-:Y:S01]  /*0560*/  ISETP.EQ.U32.AND P2, PT, R13, 0x1, PT ;  /* 0x000000010d00780c */ /* 0x008fe20003f42070 */
[----:B------:R-:W-:Y:S01]  /*0570*/  IMAD R19, R6, 0x4, R9 ;  /* 0x0000000406137824 */ /* 0x000fe200078e0209 */
[----:B--2---:R-:W-:-:S02]  /*0580*/  I2FP.F32.U32 R12, R4 ;  /* 0x00000004000c7245 */ /* 0x004fc40000201000 */
[----:B------:R-:W2:Y:S01]  /*0590*/  LDC R9, c[0x0][0x148] ;  /* 0x00005200ff097b82 */ /* 0x000ea20000000800 */
[----:B------:R-:W-:Y:S02]  /*05a0*/  LEA.HI R0, R0, R3, RZ, 0x2 ;  /* 0x0000000300007211 */ /* 0x000fe400078f10ff */
[----:B------:R-:W-:Y:S01]  /*05b0*/  LEA.HI R6, R19, R19, RZ, 0x1 ;  /* 0x0000001313067211 */ /* 0x000fe200078f08ff */
[----:B0-----:R-:W-:Y:S02]  /*05c0*/  IMAD.MOV R14, RZ, RZ, -R10 ;  /* 0x000000ffff0e7224 */ /* 0x001fe400078e0a0a */
[----:B------:R-:W-:Y:S01]  /*05d0*/  FMUL R12, R12, UR4 ;  /* 0x000000040c0c7c20 */ /* 0x000fe20008400000 */
[----:B------:R-:W-:Y:S01]  /*05e0*/  LOP3.LUT R0, R0, 0xfffffffc, RZ, 0xc0, !PT ;  /* 0xfffffffc00007812 */ /* 0x000fe200078ec0ff */
[----:B------:R-:W-:Y:S01]  /*05f0*/  UMOV UR4, 0x20 ;  /* 0x0000002000047882 */ /* 0x000fe20000000000 */
[----:B------:R-:W-:Y:S01]  /*0600*/  LOP3.LUT R10, R6, 0xfffffffe, RZ, 0xc0, !PT ;  /* 0xfffffffe060a7812 */ /* 0x000fe200078ec0ff */
[----:B-1----:R-:W-:Y:S01]  /*0610*/  IMAD R6, R11, R14, UR8 ;  /* 0x000000080b067e24 */ /* 0x002fe2000f8e020e */
[----:B------:R-:W-:-:S04]  /*0620*/  @!UP0 UIADD3 UR4, -UR4, 0x100000, URZ ;  /* 0x0010000004048890 */ /* 0x000fc8000fffe13f */
[----:B------:R-:W-:Y:S02]  /*0630*/  @!UP0 USHF.L.U32 UR5, UR4, 0xb, URZ ;  /* 0x0000000b04058899 */ /* 0x000fe4000800063f */
[----:B------:R-:W-:Y:S01]  /*0640*/  @!UP0 USHF.L.U32 UR4, UR4, 0x1, URZ ;  /* 0x0000000104048899 */ /* 0x000fe2000800063f */
[----:B------:R-:W0:Y:S01]  /*0650*/  F2I.U32.TRUNC.NTZ R12, R12 ;  /* 0x0000000c000c7305 */ /* 0x000e22000020f000 */
[----:B------:R-:W-:Y:S02]  /*0660*/  IMAD.IADD R3, R3, 0x1, -R0 ;  /* 0x0000000103037824 */ /* 0x000fe400078e0a00 */
[C---:B------:R-:W-:Y:S02]  /*0670*/  IMAD.IADD R11, R19.reuse, 0x1, -R10 ;  /* 0x00000001130b7824 */ /* 0x040fe400078e0a0a */
[----:B------:R-:W-:Y:S01]  /*0680*/  IMAD.SHL.U32 R10, R19, 0x4, RZ ;  /* 0x00000004130a7824 */ /* 0x000fe200078e00ff */
[----:B-----5:R-:W-:Y:S01]  /*0690*/  @!UP0 ULEA UR6, UR7, UR6, 0x18 ;  /* 0x0000000607068291 */ /* 0x020fe2000f8ec03f */
[----:B------:R-:W-:Y:S01]  /*06a0*/  ISETP.NE.AND P1, PT, R3, 0x3, PT ;  /* 0x000000030300780c */ /* 0x000fe20003f25270 */
[----:B------:R-:W-:Y:S01]  /*06b0*/  VOTEU.ALL UP0, P0 ;  /* 0x00000000003f7886 */ /* 0x000fe20000000000 */
[----:B------:R-:W-:-:S02]  /*06c0*/  ISETP.NE.AND P4, PT, R11, R6, PT ;  /* 0x000000060b00720c */ /* 0x000fc40003f85270 */
[----:B------:R-:W-:Y:S02]  /*06d0*/  LOP3.LUT R19, R19, 0xc, R10, 0x78, !PT ;  /* 0x0000000c13137812 */ /* 0x000fe400078e780a */
[----:B------:R-:W-:Y:S01]  /*06e0*/  LOP3.LUT P0, RZ, R8, 0x7, RZ, 0xc0, !PT ;  /* 0x0000000708ff7812 */ /* 0x000fe2000780c0ff */
[C---:B------:R-:W-:Y:S01]  /*06f0*/  VIADD R8, R2.reuse, 0xffffffff ;  /* 0xffffffff02087836 */ /* 0x040fe20000000000 */
[----:B------:R-:W-:Y:S01]  /*0700*/  ISETP.EQ.OR P1, PT, R3, RZ, !P1 ;  /* 0x000000ff0300720c */ /* 0x000fe20004f22670 */
[----:B0-----:R-:W-:Y:S01]  /*0710*/  IMAD.MOV R23, RZ, RZ, -R12 ;  /* 0x000000ffff177224 */ /* 0x001fe200078e0a0c */
[----:B------:R-:W-:Y:S01]  /*0720*/  ISETP.LT.U32.AND P0, PT, R19, 0x2, !P0 ;  /* 0x000000021300780c */ /* 0x000fe20004701070 */
[----:B------:R-:W0:Y:S02]  /*0730*/  FENCE.VIEW.ASYNC.S ;  /* 0x00000000000073c6 */ /* 0x000e240000000000 */
[----:B0-----:R0:W1:Y:S01]  /*0740*/  @!UP0 SYNCS.EXCH.64 URZ, [UR6+0x80], UR4 ;  /* 0x00008004063f85b2 */ /* 0x0010620008000100 */
[----:B------:R-:W-:Y:S01]  /*0750*/  ISETP.EQ.AND P1, PT, R2, RZ, P1 ;  /* 0x000000ff0200720c */ /* 0x000fe20000f22270 */
[----:B--2---:R-:W-:Y:S01]  /*0760*/  IMAD R11, R9, R23, R4 ;  /* 0x00000017090b7224 */ /* 0x004fe200078e0204 */
[----:B------:R-:W-:-:S02]  /*0770*/  ISETP.GE.U32.AND P6, PT, R8, 0x2, PT ;  /* 0x000000020800780c */ /* 0x000fc40003fc6070 */
[----:B------:R-:W-:Y:S02]  /*0780*/  @P4 LEA.HI R0, R19, R19, RZ, 0x1 ;  /* 0x0000001313004211 */ /* 0x000fe400078f08ff */
[----:B------:R-:W-:Y:S02]  /*0790*/  SEL R18, RZ, 0x1, !P1 ;  /* 0x00000001ff127807 */ /* 0x000fe40004800000 */
[----:B------:R-:W-:Y:S02]  /*07a0*/  @P4 SHF.R.S32.HI R0, RZ, 0x1, R0 ;  /* 0x00000001ff004819 */ /* 0x000fe40000011400 */
[----:B------:R-:W-:Y:S02]  /*07b0*/  SEL R18, R18, 0x2, P6 ;  /* 0x0000000212127807 */ /* 0x000fe40003000000 */
[----:B------:R-:W-:Y:S02]  /*07c0*/  @P4 ISETP.NE.AND P5, PT, R0, R11, PT ;  /* 0x0000000b0000420c */ /* 0x000fe40003fa5270 */
[----:B------:R-:W-:Y:S01]  /*07d0*/  SEL R11, RZ, 0x1, !P0 ;  /* 0x00000001ff0b7807 */ /* 0x000fe20004000000 */
[----:B------:R0:W2:Y:S01]  /*07e0*/  @!UP1 SYNCS.EXCH.64 URZ, [UR6+0x88], UR4 ;  /* 0x00008804063f95b2 */ /* 0x0000a20008000100 */
[----:B------:R-:W-:Y:S01]  /*07f0*/  @P4 SEL R22, RZ, 0x1, P5 ;  /* 0x00000001ff164807 */ /* 0x000fe20002800000 */
[----:B------:R-:W-:Y:S01]  /*0800*/  NOP ;  /* 0x0000000000007918 */ /* 0x000fe20000000000 */
[----:B------:R-:W-:-:S02]  /*0810*/  LOP3.LUT R0, R95, 0x7f, RZ, 0xc0, !PT ;  /* 0x0000007f5f007812 */ /* 0x000fc400078ec0ff */
[----:B------:R-:W-:Y:S01]  /*0820*/  LOP3.LUT R22, R22, R11, RZ, 0xc0, !PT ;  /* 0x0000000b16167212 */ /* 0x000fe200078ec0ff */
[----:B01----:R-:W-:Y:S06]  /*0830*/  @!P2 BRA `(.L_x_3) ;  /* 0x000000000008a947 */ /* 0x003fec0003800000 */
[----:B--2-4-:R-:W-:Y:S01]  /*0840*/  UCGABAR_ARV ;  /* 0x00000000000079c7 */ /* 0x014fe20008000000 */
[----:B------:R-:W-:Y:S05]  /*0850*/  BRA `(.L_x_4) ;  /* 0x0000000000047947 */ /* 0x000fea0003800000 */
.L_x_3:
[----:B--2-4-:R-:W-:Y:S01]  /*0860*/  NOP ;  /* 0x0000000000007918 */ /* 0x014fe20000000000 */
.L_x_4:
[----:B------:R-:W0:Y:S01]  /*0870*/  LDC R2, c[0x0][0x65c] ;  /* 0x00019700ff027b82 */ /* 0x000e220000000800 */
[----:B------:R-:W-:Y:S02]  /*0880*/  IMAD.U32 R10, RZ, RZ, UR8 ;  /* 0x00000008ff0a7e24 */ /* 0x000fe4000f8e00ff */
[----:B------:R-:W-:Y:S01]  /*0890*/  IMAD.MOV.U32 R11, RZ, RZ, RZ ;  /* 0x000000ffff0b7224 */ /* 0x000fe200078e00ff */
[----:B0-----:R-:W-:-:S04]  /*08a0*/  ISETP.NE.AND P1, PT, R2, 0x1, PT ;  /* 0x000000010200780c */ /* 0x001fc80003f25270 */
[----:B------:R-:W-:-:S09]  /*08b0*/  P2R R5, PR, RZ, 0x2 ;  /* 0x00000002ff057803 */ /* 0x000fd20000000000 */
[----:B------:R-:W0:Y:S01]  /*08c0*/  @P1 LDC R17, c[0x0][0x10] ;  /* 0x00000400ff111b82 */ /* 0x000e220000000800 */
[----:B------:R-:W-:Y:S02]  /*08d0*/  @P1 IMAD.MOV.U32 R5, RZ, RZ, RZ ;  /* 0x000000ffff051224 */ /* 0x000fe400078e00ff */
[----:B------:R-:W-:-:S05]  /*08e0*/  @P1 IMAD.MOV.U32 R15, RZ, RZ, RZ ;  /* 0x000000ffff0f1224 */ /* 0x000fca00078e00ff */
[----:B------:R-:W1:Y:S01]  /*08f0*/  @!P1 LDC R13, c[0x0][0xc] ;  /* 0x00000300ff0d9b82 */ /* 0x000e620000000800 */
[----:B------:R-:W-:Y:S01]  /*0900*/  ULDC UR4, c[0x0][0xc] ;  /* 0x0000030000047ab9 */ /* 0x000fe20000000800 */
[----:B------:R-:W-:Y:S01]  /*0910*/  ULDC UR5, c[0x0][0x10] ;  /* 0x0000040000057ab9 */ /* 0x000fe20000000800 */
[----:B------:R-:W-:Y:S01]  /*0920*/  ULDC UR6, c[0x0][0x14] ;  /* 0x0000050000067ab9 */ /* 0x000fe20000000800 */
[----:B------:R-:W-:-:S04]  /*0930*/  UIMAD.WIDE.U32 UR4, UR4, UR5, URZ ;  /* 0x00000005040472a5 */ /* 0x000fc8000f8e003f */
[----:B------:R-:W-:Y:S02]  /*0940*/  UIMAD.WIDE.U32 UR36, UR4, UR6, URZ ;  /* 0x00000006042472a5 */ /* 0x000fe4000f8e003f */
[----:B------:R-:W-:-:S04]  /*0950*/  UIMAD UR42, UR5, UR6, URZ ;  /* 0x00000006052a72a4 */ /* 0x000fc8000f8e023f */
[----:B------:R-:W-:Y:S01]  /*0960*/  UIADD3 UR42, UR37, UR42, URZ ;  /* 0x0000002a252a7290 */ /* 0x000fe2000fffe03f */
[----:B0-----:R-:W-:-:S04]  /*0970*/  @P1 IMAD.WIDE.U32 R16, R17, UR8, R4 ;  /* 0x0000000811101c25 */ /* 0x001fc8000f8e0004 */
[----:B------:R-:W-:Y:S02]  /*0980*/  @P1 IMAD.IADD R17, R17, 0x1, R15 ;  /* 0x0000000111111824 */ /* 0x000fe400078e020f */
[----:B-1----:R-:W-:-:S04]  /*0990*/  @!P1 IMAD.WIDE.U32 R10, R4, R13, R10 ;  /* 0x0000000d040a9225 */ /* 0x002fc800078e000a */
[----:B------:R-:W-:Y:S02]  /*09a0*/  @!P1 IMAD.MOV.U32 R16, RZ, RZ, R10 ;  /* 0x000000ffff109224 */ /* 0x000fe400078e000a */
[----:B------:R-:W-:Y:S01]  /*09b0*/  @!P1 IMAD.MOV.U32 R17, RZ, RZ, R11 ;  /* 0x000000ffff119224 */ /* 0x000fe200078e000b */
[----:B------:R-:W-:Y:S06]  /*09c0*/  @!P2 BRA `(.L_x_5) ;  /* 0x00000000000ca947 */ /* 0x000fec0003800000 */
[----:B------:R-:W-:Y:S01]  /*09d0*/  UCGABAR_WAIT ;  /* 0x0000000000007dc7 */ /* 0x000fe20008000000 */
[----:B------:R-:W-:Y:S01]  /*09e0*/  CCTL.IVALL ;  /* 0x00000000ff00798f */ /* 0x000fe20002000000 */
[----:B------:R-:W-:Y:S05]  /*09f0*/  BRA `(.L_x_6) ;  /* 0x0000000000047947 */ /* 0x000fea0003800000 */
.L_x_5:
[----:B------:R-:W-:Y:S06]  /*0a00*/  BAR.SYNC.DEFER_BLOCKING 0x0 ;  /* 0x0000000000007b1d */ /* 0x000fec0000010000 */
.L_x_6:
[----:B------:R-:W-:Y:S05]  /*0a10*/  @!P3 BRA `(.L_x_7) ;  /* 0x0000005c00c4b947 */ /* 0x000fea0003800000 */
[----:B------:R-:W-:-:S13]  /*0a20*/  ISETP.GT.U32.AND P0, PT, R8, 0x1, PT ;  /* 0x000000010800780c */ /* 0x000fda0003f04070 */
[----:B------:R-:W-:Y:S05]  /*0a30*/  @P0 EXIT ;  /* 0x000000000000094d */ /* 0x000fea0003800000 */
[----:B------:R-:W-:Y:S01]  /*0a40*/  ULDC.64 UR4, c[0x0][0x650] ;  /* 0x0001940000047ab9 */ /* 0x000fe20000000a00 */
[----:B------:R-:W-:Y:S01]  /*0a50*/  PRMT R3, RZ, 0x7610, R3 ;  /* 0x00007610ff037816 */ /* 0x000fe20000000003 */
[----:B------:R-:W-:Y:S01]  /*0a60*/  IMAD.MOV.U32 R103, RZ, RZ, -0x1 ;  /* 0xffffffffff677424 */ /* 0x000fe200078e00ff */
[----:B------:R-:W-:Y:S01]  /*0a70*/  ISETP.GE.U32.AND P0, PT, R16, UR4, PT ;  /* 0x0000000410007c0c */ /* 0x000fe2000bf06070 */
[----:B------:R-:W-:Y:S02]  /*0a80*/  IMAD.MOV.U32 R100, RZ, RZ, -0x1 ;  /* 0xffffffffff647424 */ /* 0x000fe400078e00ff */
[----:B------:R-:W-:Y:S01]  /*0a90*/  IMAD.MOV.U32 R101, RZ, RZ, -0x1 ;  /* 0xffffffffff657424 */ /* 0x000fe200078e00ff */
[----:B------:R-:W-:-:S13]  /*0aa0*/  ISETP.GE.U32.AND.EX P0, PT, R17, UR5, PT, P0 ;  /* 0x0000000511007c0c */ /* 0x000fda000bf06100 */
[----:B------:R-:W-:Y:S05]  /*0ab0*/  @P0 BRA `(.L_x_8) ;  /* 0x0000000400280947 */ /* 0x000fea0003800000 */
[----:B------:R-:W0:Y:S01]  /*0ac0*/  LDC.64 R24, c[0x0][0x628] ;  /* 0x00018a00ff187b82 */ /* 0x000e220000000a00 */
[----:B------:R-:W-:Y:S02]  /*0ad0*/  IMAD.MOV.U32 R10, RZ, RZ, R16 ;  /* 0x000000ffff0a7224 */ /* 0x000fe400078e0010 */
[----:B------:R-:W-:-:S05]  /*0ae0*/  IMAD.MOV.U32 R11, RZ, RZ, R17 ;  /* 0x000000ffff0b7224 */ /* 0x000fca00078e0011 */
[----:B------:R-:W1:Y:S08]  /*0af0*/  LDC R8, c[0x0][0x630] ;  /* 0x00018c00ff087b82 */ /* 0x000e700000000800 */
[----:B------:R-:W2:Y:S01]  /*0b00*/  LDC.64 R26, c[0x0][0x620] ;  /* 0x00018800ff1a7b82 */ /* 0x000ea20000000a00 */
[----:B0-----:R-:W-:-:S04]  /*0b10*/  ISETP.NE.U32.AND P0, PT, R24, RZ, PT ;  /* 0x000000ff1800720c */ /* 0x001fc80003f05070 */
[----:B------:R-:W-:-:S13]  /*0b20*/  ISETP.NE.AND.EX P0, PT, R25, RZ, PT, P0 ;  /* 0x000000ff1900720c */ /* 0x000fda0003f05300 */
[----:B-12---:R-:W-:Y:S05]  /*0b30*/  @!P0 BRA `(.L_x_9) ;  /* 0x0000000000288947 */ /* 0x006fea0003800000 */
[----:B------:R-:W0:Y:S02]  /*0b40*/  LDC R3, c[0x0][0x634] ;  /* 0x00018d00ff037b82 */ /* 0x000e240000000800 */
[----:B0-----:R-:W-:-:S05]  /*0b50*/  IADD3 R3, P0, R16, R3, RZ ;  /* 0x0000000310037210 */ /* 0x001fca0007f1e0ff */
[----:B------:R-:W-:-:S04]  /*0b60*/  IMAD.X R21, RZ, RZ, R17, P0 ;  /* 0x000000ffff157224 */ /* 0x000fc800000e0611 */
[----:B------:R-:W-:-:S04]  /*0b70*/  IMAD.WIDE.U32 R10, R21, R24, RZ ;  /* 0x00000018150a7225 */ /* 0x000fc800078e00ff */
[----:B------:R-:W-:-:S04]  /*0b80*/  IMAD.WIDE.U32 R12, P0, R3, R25, R10 ;  /* 0x00000019030c7225 */ /* 0x000fc8000780000a */
[----:B------:R-:W-:-:S04]  /*0b90*/  IMAD.WIDE.U32 R10, R3, R24, RZ ;  /* 0x00000018030a7225 */ /* 0x000fc800078e00ff */
[----:B------:R-:W-:Y:S01]  /*0ba0*/  IMAD.X R15, RZ, RZ, RZ, P0 ;  /* 0x000000ffff0f7224 */ /* 0x000fe200000e06ff */
[----:B------:R-:W-:Y:S01]  /*0bb0*/  IADD3 RZ, P0, R11, R12, RZ ;  /* 0x0000000c0bff7210 */ /* 0x000fe20007f1e0ff */
[----:B------:R-:W-:-:S04]  /*0bc0*/  IMAD.MOV.U32 R14, RZ, RZ, R13 ;  /* 0x000000ffff0e7224 */ /* 0x000fc800078e000d */
[----:B------:R-:W-:-:S08]  /*0bd0*/  IMAD.WIDE.U32.X R10, R21, R25, R14, P0 ;  /* 0x00000019150a7225 */ /* 0x000fd000000e040e */
.L_x_9:
[----:B------:R-:W0:Y:S01]  /*0be0*/  LDC.64 R30, c[0x0][0x640] ;  /* 0x00019000ff1e7b82 */ /* 0x000e220000000a00 */
[-CC-:B------:R-:W-:Y:S01]  /*0bf0*/  SHF.R.U64 R101, R10, R8.reuse, R11.reuse ;  /* 0x000000080a657219 */ /* 0x180fe2000000120b */
[----:B------:R-:W-:Y:S01]  /*0c00*/  IMAD R29, R9, R23, R4 ;  /* 0x00000017091d7224 */ /* 0x000fe200078e0204 */
[----:B------:R-:W-:Y:S01]  /*0c10*/  SHF.R.U32.HI R3, RZ, R8, R11 ;  /* 0x00000008ff037219 */ /* 0x000fe2000001160b */
[----:B------:R-:W-:Y:S01]  /*0c20*/  IMAD.MOV.U32 R23, RZ, RZ, 0x1 ;  /* 0x00000001ff177424 */ /* 0x000fe200078e00ff */
[----:B------:R-:W-:-:S03]  /*0c30*/  IADD3 R5, P0, RZ, -R101, RZ ;  /* 0x80000065ff057210 */ /* 0x000fc60007f1e0ff */
[----:B------:R-:W1:Y:S02]  /*0c40*/  LDC R12, c[0x0][0x618] ;  /* 0x00018600ff0c7b82 */ /* 0x000e640000000800 */
[----:B------:R-:W-:Y:S02]  /*0c50*/  IMAD.X R3, RZ, RZ, ~R3, P0 ;  /* 0x000000ffff037224 */ /* 0x000fe400000e0e03 */
[----:B------:R-:W-:-:S04]  /*0c60*/  IMAD.WIDE.U32 R10, R5, R26, R16 ;  /* 0x0000001a050a7225 */ /* 0x000fc800078e0010 */
[----:B------:R-:W2:Y:S01]  /*0c70*/  LDC R20, c[0x0][0x608] ;  /* 0x00018200ff147b82 */ /* 0x000ea20000000800 */
[----:B------:R-:W-:Y:S02]  /*0c80*/  IMAD R8, R3, R26, RZ ;  /* 0x0000001a03087224 */ /* 0x000fe400078e02ff */
[----:B------:R-:W-:Y:S02]  /*0c90*/  IMAD.MOV.U32 R3, RZ, RZ, -0x1 ;  /* 0xffffffffff037424 */ /* 0x000fe400078e00ff */
[----:B------:R-:W-:-:S03]  /*0ca0*/  IMAD R5, R5, R27, R8 ;  /* 0x0000001b05057224 */ /* 0x000fc600078e0208 */
[----:B------:R-:W3:Y:S01]  /*0cb0*/  LDC R28, c[0x0][0x658] ;  /* 0x00019600ff1c7b82 */ /* 0x000ee20000000800 */
[----:B------:R-:W-:Y:S01]  /*0cc0*/  IMAD.IADD R5, R11, 0x1, R5 ;  /* 0x000000010b057824 */ /* 0x000fe200078e0205 */
[----:B0-----:R-:W-:-:S04]  /*0cd0*/  ISETP.NE.U32.AND P0, PT, R30, RZ, PT ;  /* 0x000000ff1e00720c */ /* 0x001fc80003f05070 */
[----:B------:R-:W-:Y:S02]  /*0ce0*/  ISETP.NE.AND.EX P0, PT, R31, RZ, PT, P0 ;  /* 0x000000ff1f00720c */ /* 0x000fe40003f05300 */
[----:B------:R-:W0:Y:S01]  /*0cf0*/  LDC R24, c[0x0][0x600] ;  /* 0x00018000ff187b82 */ /* 0x000e220000000800 */
[-CC-:B-1----:R-:W-:Y:S02]  /*0d00*/  SHF.R.U64 R14, R10, R12.reuse, R5.reuse ;  /* 0x0000000c0a0e7219 */ /* 0x182fe40000001205 */
[----:B------:R-:W-:-:S05]  /*0d10*/  SHF.R.U32.HI R5, RZ, R12, R5 ;  /* 0x0000000cff057219 */ /* 0x000fca0000011605 */
[----:B------:R-:W1:Y:S01]  /*0d20*/  LDC R15, c[0x0][0x648] ;  /* 0x00019200ff0f7b82 */ /* 0x000e620000000800 */
[-CC-:B--2---:R-:W-:Y:S02]  /*0d30*/  SHF.R.U64 R27, R14, R20.reuse, R5.reuse ;  /* 0x000000140e1b7219 */ /* 0x184fe40000001205 */
[----:B------:R-:W-:-:S05]  /*0d40*/  SHF.R.U32.HI R5, RZ, R20, R5 ;  /* 0x00000014ff057219 */ /* 0x000fca0000011605 */
[----:B------:R-:W2:Y:S01]  /*0d50*/  LDC R21, c[0x0][0x638] ;  /* 0x00018e00ff157b82 */ /* 0x000ea20000000800 */
[-CC-:B---3--:R-:W-:Y:S02]  /*0d60*/  SHF.R.U64 R20, R27, R28.reuse, R5.reuse ;  /* 0x0000001c1b147219 */ /* 0x188fe40000001205 */
[-C--:B------:R-:W-:Y:S02]  /*0d70*/  SHF.L.U32 R3, R3, R28.reuse, RZ ;  /* 0x0000001c03037219 */ /* 0x080fe400000006ff */
[----:B------:R-:W-:Y:S01]  /*0d80*/  SHF.R.U32.HI R5, RZ, R28, R5 ;  /* 0x0000001cff057219 */ /* 0x000fe20000011605 */
[----:B------:R-:W-:Y:S01]  /*0d90*/  IMAD.MOV.U32 R4, RZ, RZ, R20 ;  /* 0x000000ffff047224 */ /* 0x000fe200078e0014 */
[----:B------:R-:W-:Y:S01]  /*0da0*/  LOP3.LUT R12, RZ, R3, RZ, 0x33, !PT ;  /* 0x00000003ff0c7212 */ /* 0x000fe200078e33ff */
[----:B------:R-:W3:Y:S01]  /*0db0*/  LDC R25, c[0x0][0x610] ;  /* 0x00018400ff197b82 */ /* 0x000ee20000000800 */
[----:B------:R-:W-:Y:S05]  /*0dc0*/  @!P0 BRA `(.L_x_10) ;  /* 0x0000000000288947 */ /* 0x000fea0003800000 */
[----:B------:R-:W4:Y:S02]  /*0dd0*/  LDC R3, c[0x0][0x64c] ;  /* 0x00019300ff037b82 */ /* 0x000f240000000800 */
[----:B----4-:R-:W-:-:S05]  /*0de0*/  IADD3 R3, P0, R20, R3, RZ ;  /* 0x0000000314037210 */ /* 0x010fca0007f1e0ff */
        /* <DEDUP_REMOVED lines=8> */
.L_x_10:
[----:B-1----:R-:W-:Y:S01]  /*0e70*/  SHF.R.U64 R4, R4, R15, R5 ;  /* 0x0000000f04047219 */ /* 0x002fe20000001205 */
[----:B0-----:R-:W-:Y:S01]  /*0e80*/  VIADD R5, R24, 0xffffffff ;  /* 0xffffffff18057836 */ /* 0x001fe20000000000 */
[----:B------:R-:W-:Y:S02]  /*0e90*/  SHF.L.U32 R3, R23, R28, RZ ;  /* 0x0000001c17037219 */ /* 0x000fe400000006ff */
[----:B------:R-:W-:Y:S01]  /*0ea0*/  LOP3.LUT R12, R27, R12, RZ, 0xc0, !PT ;  /* 0x0000000c1b0c7212 */ /* 0x000fe200078ec0ff */
[----:B------:R-:W-:Y:S01]  /*0eb0*/  IMAD.MOV R8, RZ, RZ, -R4 ;  /* 0x000000ffff087224 */ /* 0x000fe200078e0a04 */
[----:B------:R-:W-:Y:S02]  /*0ec0*/  SEL R6, R6, R29, !P1 ;  /* 0x0000001d06067207 */ /* 0x000fe40004800000 */
[----:B------:R-:W-:Y:S01]  /*0ed0*/  LOP3.LUT R5, R14, R5, RZ, 0xc0, !PT ;  /* 0x000000050e057212 */ /* 0x000fe200078ec0ff */
[----:B------:R-:W-:Y:S02]  /*0ee0*/  IMAD R9, R3, R4, R12 ;  /* 0x0000000403097224 */ /* 0x000fe400078e020c */
[----:B--2---:R-:W-:-:S02]  /*0ef0*/  IMAD R3, R8, R21, R20 ;  /* 0x0000001508037224 */ /* 0x004fc400078e0214 */
[----:B---3--:R-:W-:Y:S02]  /*0f00*/  IMAD R6, R9, R25, R6 ;  /* 0x0000001909067224 */ /* 0x008fe400078e0206 */
[----:B------:R-:W-:Y:S02]  /*0f10*/  IMAD R103, R3, R24, R5 ;  /* 0x0000001803677224 */ /* 0x000fe400078e0205 */
[----:B------:R-:W-:-:S03]  /*0f20*/  IMAD.MOV.U32 R4, RZ, RZ, 0x1 ;  /* 0x00000001ff047424 */ /* 0x000fc600078e00ff */
[----:B------:R-:W-:Y:S02]  /*0f30*/  SEL R100, R103, R6, !P1 ;  /* 0x0000000667647207 */ /* 0x000fe40004800000 */
[----:B------:R-:W-:Y:S02]  /*0f40*/  PRMT R3, R4, 0x7610, R3 ;  /* 0x0000761004037816 */ /* 0x000fe40000000003 */
[----:B------:R-:W-:-:S07]  /*0f50*/  SEL R103, R6, R103, !P1 ;  /* 0x0000006706677207 */ /* 0x000fce0004800000 */
.L_x_8:
[----:B------:R-:W-:-:S08]  /*0f60*/  NOP ;  /* 0x0000000000007918 */ /* 0x000fd00000000000 */
[----:B------:R-:W0:Y:S02]  /*0f70*/  USETMAXREG.TRY_ALLOC.CTAPOOL UP0, 0xe8 ;  /* 0x000000e8000079c8 */ /* 0x000e240008000600 */
[----:B0-----:R-:W-:-:S13]  /*0f80*/  PLOP3.LUT P0, PT, PT, PT, UP0, 0x80, 0x0 ;  /* 0x000000000000781c */ /* 0x001fda0003f0f008 */
[----:B------:R-:W-:Y:S05]  /*0f90*/  @!P0 BRA `(.L_x_8) ;  /* 0xfffffffc00f08947 */ /* 0x000fea000383ffff */
[----:B------:R-:W-:Y:S01]  /*0fa0*/  ULDC.64 UR4, c[0x0][0x598] ;  /* 0x0001660000047ab9 */ /* 0x000fe20000000a00 */
[----:B------:R-:W-:Y:S01]  /*0fb0*/  ULDC.64 UR38, c[0x0][0x208] ;  /* 0x0000820000267ab9 */ /* 0x000fe20000000a00 */
[----:B------:R-:W-:-:S04]  /*0fc0*/  ISETP.NE.U32.AND P0, PT, RZ, UR4, PT ;  /* 0x00000004ff007c0c */ /* 0x000fc8000bf05070 */
[----:B------:R-:W-:-:S13]  /*0fd0*/  ISETP.NE.AND.EX P0, PT, RZ, UR5, PT, P0 ;  /* 0x00000005ff007c0c */ /* 0x000fda000bf05300 */
[----:B------:R-:W-:Y:S05]  /*0fe0*/  @!P0 BRA `(.L_x_11) ;  /* 0x00000000001c8947 */ /* 0x000fea0003800000 */
[----:B------:R-:W0:Y:S02]  /*0ff0*/  LDC.64 R4, c[0x0][0x598] ;  /* 0x00016600ff047b82 */ /* 0x000e240000000a00 */
[----:B0-----:R-:W2:Y:S02]  /*1000*/  LDG.E.64 R4, desc[UR38][R4.64] ;  /* 0x0000002604047981 */ /* 0x001ea4000c1e1b00 */
[----:B--2---:R-:W-:-:S04]  /*1010*/  ISETP.NE.U32.AND P0, PT, R4, RZ, PT ;  /* 0x000000ff0400720c */ /* 0x004fc80003f05070 */
[----:B------:R-:W-:-:S13]  /*1020*/  ISETP.NE.AND.EX P0, PT, R5, RZ, PT, P0 ;  /* 0x000000ff0500720c */ /* 0x000fda0003f05300 */
[----:B------:R-:W-:Y:S05]  /*1030*/  @!P0 BRA `(.L_x_11) ;  /* 0x0000000000088947 */ /* 0x000fea0003800000 */
[----:B------:R0:W5:Y:S01]  /*1040*/  LD.E R23, desc[UR38][R4.64] ;  /* 0x0000002604177980 */ /* 0x000162000c101900 */
[----:B------:R-:W-:Y:S05]  /*1050*/  BRA `(.L_x_12) ;  /* 0x0000000000247947 */ /* 0x000fea0003800000 */
.L_x_11:
[----:B------:R-:W-:Y:S02]  /*1060*/  ULDC.64 UR4, c[0x0][0x588] ;  /* 0x0001620000047ab9 */ /* 0x000fe40000000a00 */
[----:B------:R-:W-:-:S04]  /*1070*/  ISETP.NE.U32.AND P0, PT, RZ, UR4, PT ;  /* 0x00000004ff007c0c */ /* 0x000fc8000bf05070 */
[----:B------:R-:W-:-:S13]  /*1080*/  ISETP.NE.AND.EX P0, PT, RZ, UR5, PT, P0 ;  /* 0x00000005ff007c0c */ /* 0x000fda000bf05300 */
[----:B------:R-:W-:Y:S05]  /*1090*/  @!P0 BRA `(.L_x_13) ;  /* 0x00000000000c8947 */ /* 0x000fea0003800000 */
[----:B------:R-:W0:Y:S02]  /*10a0*/  LDC.64 R4, c[0x0][0x588] ;  /* 0x00016200ff047b82 */ /* 0x000e240000000a00 */
[----:B0-----:R1:W5:Y:S01]  /*10b0*/  LDG.E R23, desc[UR38][R4.64] ;  /* 0x0000002604177981 */ /* 0x001362000c1e1900 */
[----:B------:R-:W-:Y:S05]  /*10c0*/  BRA `(.L_x_12) ;  /* 0x0000000000087947 */ /* 0x000fea0003800000 */
.L_x_13:
[----:B------:R-:W-:Y:S02]  /*10d0*/  ULDC UR4, c[0x0][0x580] ;  /* 0x0001600000047ab9 */ /* 0x000fe40000000800 */
[----:B------:R-:W-:-:S07]  /*10e0*/  IMAD.U32 R23, RZ, RZ, UR4 ;  /* 0x00000004ff177e24 */ /* 0x000fce000f8e00ff */
.L_x_12:
[----:B------:R-:W-:Y:S02]  /*10f0*/  ULDC.64 UR4, c[0x0][0x5a0] ;  /* 0x0001680000047ab9 */ /* 0x000fe40000000a00 */
[----:B------:R-:W-:-:S04]  /*1100*/  ISETP.NE.U32.AND P0, PT, RZ, UR4, PT ;  /* 0x00000004ff007c0c */ /* 0x000fc8000bf05070 */
[----:B------:R-:W-:-:S13]  /*1110*/  ISETP.NE.AND.EX P0, PT, RZ, UR5, PT, P0 ;  /* 0x00000005ff007c0c */ /* 0x000fda000bf05300 */
[----:B------:R-:W-:Y:S05]  /*1120*/  @!P0 BRA `(.L_x_14) ;  /* 0x00000000001c8947 */ /* 0x000fea0003800000 */
[----:B01----:R-:W0:Y:S02]  /*1130*/  LDC.64 R4, c[0x0][0x5a0] ;  /* 0x00016800ff047b82 */ /* 0x003e240000000a00 */
[----:B0-----:R-:W2:Y:S02]  /*1140*/  LDG.E.64 R4, desc[UR38][R4.64] ;  /* 0x0000002604047981 */ /* 0x001ea4000c1e1b00 */
[----:B--2---:R-:W-:-:S04]  /*1150*/  ISETP.NE.U32.AND P0, PT, R4, RZ, PT ;  /* 0x000000ff0400720c */ /* 0x004fc80003f05070 */
[----:B------:R-:W-:-:S13]  /*1160*/  ISETP.NE.AND.EX P0, PT, R5, RZ, PT, P0 ;  /* 0x000000ff0500720c */ /* 0x000fda0003f05300 */
[----:B------:R-:W-:Y:S05]  /*1170*/  @!P0 BRA `(.L_x_14) ;  /* 0x0000000000088947 */ /* 0x000fea0003800000 */
[----:B------:R0:W5:Y:S01]  /*1180*/  LD.E R90, desc[UR38][R4.64] ;  /* 0x00000026045a7980 */ /* 0x000162000c101900 */
[----:B------:R-:W-:Y:S05]  /*1190*/  BRA `(.L_x_15) ;  /* 0x0000000000247947 */ /* 0x000fea0003800000 */
.L_x_14:
[----:B------:R-:W-:Y:S02]  /*11a0*/  ULDC.64 UR4, c[0x0][0x590] ;  /* 0x0001640000047ab9 */ /* 0x000fe40000000a00 */
[----:B------:R-:W-:-:S04]  /*11b0*/  ISETP.NE.U32.AND P0, PT, RZ, UR4, PT ;  /* 0x00000004ff007c0c */ /* 0x000fc8000bf05070 */
[----:B------:R-:W-:-:S13]  /*11c0*/  ISETP.NE.AND.EX P0, PT, RZ, UR5, PT, P0 ;  /* 0x00000005ff007c0c */ /* 0x000fda000bf05300 */
[----:B------:R-:W-:Y:S05]  /*11d0*/  @!P0 BRA `(.L_x_16) ;  /* 0x00000000000c8947 */ /* 0x000fea0003800000 */
[----:B------:R-:W2:Y:S02]  /*11e0*/  LDC.64 R90, c[0x0][0x590] ;  /* 0x00016400ff5a7b82 */ /* 0x000ea40000000a00 */
[----:B--2---:R2:W5:Y:S01]  /*11f0*/  LDG.E R90, desc[UR38][R90.64] ;  /* 0x000000265a5a7981 */ /* 0x004562000c1e1900 */
[----:B------:R-:W-:Y:S05]  /*1200*/  BRA `(.L_x_15) ;  /* 0x0000000000087947 */ /* 0x000fea0003800000 */
.L_x_16:
[----:B------:R-:W-:Y:S02]  /*1210*/  ULDC UR4, c[0x0][0x584] ;  /* 0x0001610000047ab9 */ /* 0x000fe40000000800 */
[----:B------:R-:W-:-:S07]  /*1220*/  IMAD.U32 R90, RZ, RZ, UR4 ;  /* 0x00000004ff5a7e24 */ /* 0x000fce000f8e00ff */
.L_x_15:
[----:B------:R-:W-:-:S13]  /*1230*/  LOP3.LUT P0, RZ, R3, 0xff, RZ, 0xc0, !PT ;  /* 0x000000ff03ff7812 */ /* 0x000fda000780c0ff */
[----:B------:R-:W-:Y:S05]  /*1240*/  @!P0 EXIT ;  /* 0x000000000000894d */ /* 0x000fea0003800000 */
[----:B------:R-:W3:Y:S01]  /*1250*/  LDC R93, c[0x0][0x658] ;  /* 0x00019600ff5d7b82 */ /* 0x000ee20000000800 */
[----:B------:R-:W-:Y:S01]  /*1260*/  LOP3.LUT R7, R7, 0x1, RZ, 0xc0, !PT ;  /* 0x0000000107077812 */ /* 0x000fe200078ec0ff */
[----:B------:R-:W-:Y:S01]  /*1270*/  ULDC.64 UR6, c[0x0][0x288] ;  /* 0x0000a20000067ab9 */ /* 0x000fe20000000a00 */
[----:B------:R-:W-:Y:S01]  /*1280*/  SHF.R.U32.HI R3, RZ, 0x2, R95 ;  /* 0x00000002ff037819 */ /* 0x000fe2000001165f */
[----:B------:R-:W-:Y:S01]  /*1290*/  UIADD3 UR4, UR7, 0x3f, URZ ;  /* 0x0000003f07047890 */ /* 0x000fe2000fffe03f */
[----:B------:R-:W-:Y:S01]  /*12a0*/  SHF.R.U32.HI R0, RZ, 0x1, R0 ;  /* 0x00000001ff007819 */ /* 0x000fe20000011600 */
[----:B------:R-:W-:Y:S01]  /*12b0*/  IMAD.SHL.U32 R88, R7, 0x40, RZ ;  /* 0x0000004007587824 */ /* 0x000fe200078e00ff */
[----:B------:R-:W-:Y:S01]  /*12c0*/  LOP3.LUT R3, R3, 0x7, RZ, 0xc0, !PT ;  /* 0x0000000703037812 */ /* 0x000fe200078ec0ff */
[----:B------:R-:W4:Y:S01]  /*12d0*/  LDC.64 R8, c[0x0][0x5c8] ;  /* 0x00017200ff087b82 */ /* 0x000f220000000a00 */
[----:B------:R-:W-:Y:S01]  /*12e0*/  USHF.R.S32.HI UR5, URZ, 0x1f, UR4 ;  /* 0x0000001f3f057899 */ /* 0x000fe20008011404 */
[----:B------:R-:W-:Y:S01]  /*12f0*/  LOP3.LUT R0, R0, 0x30, RZ, 0xc0, !PT ;  /* 0x0000003000007812 */ /* 0x000fe200078ec0ff */
[----:B------:R-:W-:Y:S01]  /*1300*/  IMAD.MOV.U32 R6, RZ, RZ, 0x1 ;  /* 0x00000001ff067424 */ /* 0x000fe200078e00ff */
[--C-:B------:R-:W-:Y:S01]  /*1310*/  LOP3.LUT R88, R88, 0x40, R3.reuse, 0xe2, !PT ;  /* 0x0000004058587812 */ /* 0x100fe200078ee203 */
[----:B------:R-:W-:Y:S01]  /*1320*/  ULEA.HI UR5, UR5, UR4, URZ, 0x6 ;  /* 0x0000000405057291 */ /* 0x000fe2000f8f303f */
[-C--:B01----:R-:W-:Y:S01]  /*1330*/  IADD3 R4, RZ, -R0.reuse, -R3 ;  /* 0x80000000ff047210 */ /* 0x083fe20007ffe803 */
[----:B------:R-:W-:Y:S01]  /*1340*/  IMAD.U32 R5, RZ, RZ, UR6 ;  /* 0x00000006ff057e24 */ /* 0x000fe2000f8e00ff */
[----:B------:R-:W0:Y:S01]  /*1350*/  LDC R97, c[0x0][0x600] ;  /* 0x00018000ff617b82 */ /* 0x000e220000000800 */
[----:B------:R-:W-:Y:S01]  /*1360*/  LOP3.LUT R88, R88, R0, RZ, 0xfc, !PT ;  /* 0x0000000058587212 */ /* 0x000fe200078efcff */
[----:B------:R-:W-:Y:S01]  /*1370*/  IMAD.MOV.U32 R0, RZ, RZ, -0x1 ;  /* 0xffffffffff007424 */ /* 0x000fe200078e00ff */
[----:B------:R-:W-:Y:S01]  /*1380*/  USHF.R.S32.HI UR43, URZ, 0x6, UR5 ;  /* 0x000000063f2b7899 */ /* 0x000fe20008011405 */
[----:B------:R-:W-:Y:S01]  /*1390*/  LOP3.LUT R94, R95, 0x3, RZ, 0xc0, !PT ;  /* 0x000000035f5e7812 */ /* 0x000fe200078ec0ff */
[----:B------:R-:W-:Y:S01]  /*13a0*/  IMAD R4, R7, -0x40, R4 ;  /* 0xffffffc007047824 */ /* 0x000fe200078e0204 */
[C---:B------:R-:W-:Y:S01]  /*13b0*/  LOP3.LUT R96, R95.reuse, 0x80, RZ, 0xc0, !PT ;  /* 0x000000805f607812 */ /* 0x040fe200078ec0ff */
[----:B------:R-:W-:Y:S01]  /*13c0*/  UISETP.LT.AND UP0, UPT, UR43, 0x1, UPT ;  /* 0x000000012b00788c */ /* 0x000fe2000bf01270 */
[-C--:B---3--:R-:W-:Y:S01]  /*13d0*/  SHF.L.U32 R0, R0, R93.reuse, RZ ;  /* 0x0000005d00007219 */ /* 0x088fe200000006ff */
[----:B------:R-:W-:Y:S01]  /*13e0*/  ULDC UR4, c[0x0][0x284] ;  /* 0x0000a10000047ab9 */ /* 0x000fe20000000800 */
[----:B------:R-:W-:Y:S01]  /*13f0*/  IMAD R94, R94, -0x2, R5 ;  /* 0xfffffffe5e5e7824 */ /* 0x000fe200078e0205 */
[----:B------:R-:W-:Y:S01]  /*1400*/  USEL UR44, UR43, 0x1, UP0 ;  /* 0x000000012b2c7887 */ /* 0x000fe20008000000 */
[----:B------:R-:W-:Y:S01]  /*1410*/  SHF.L.U32 R93, R6, R93, RZ ;  /* 0x0000005d065d7219 */ /* 0x000fe200000006ff */
[----:B------:R-:W-:Y:S01]  /*1420*/  IMAD.SHL.U32 R95, R95, 0x2, RZ ;  /* 0x000000025f5f7824 */ /* 0x000fe200078e00ff */
[----:B------:R-:W-:Y:S01]  /*1430*/  LOP3.LUT R102, R18, 0x1, RZ, 0xfc, !PT ;  /* 0x0000000112667812 */ /* 0x000fe200078efcff */
[----:B------:R-:W-:Y:S01]  /*1440*/  VIADD R99, R4, UR4 ;  /* 0x0000000404637c36 */ /* 0x000fe20008000000 */
[C---:B----4-:R-:W-:Y:S01]  /*1450*/  SHF.L.U64.HI R92, R8.reuse, 0x3, R9 ;  /* 0x00000003085c7819 */ /* 0x050fe20000010209 */
[----:B--2---:R-:W-:Y:S01]  /*1460*/  IMAD.SHL.U32 R91, R8, 0x8, RZ ;  /* 0x00000008085b7824 */ /* 0x004fe200078e00ff */
[----:B------:R-:W-:Y:S01]  /*1470*/  SHF.R.U32.HI R96, RZ, 0x7, R96 ;  /* 0x00000007ff607819 */ /* 0x000fe20000011660 */
[----:B------:R-:W-:Y:S01]  /*1480*/  IMAD.MOV.U32 R89, RZ, RZ, RZ ;  /* 0x000000ffff597224 */ /* 0x000fe200078e00ff */
[----:B------:R-:W-:Y:S01]  /*1490*/  LOP3.LUT R98, RZ, R0, RZ, 0x33, !PT ;  /* 0x00000000ff627212 */ /* 0x000fe200078e33ff */
[----:B------:R-:W-:Y:S01]  /*14a0*/  UIADD3 UR44, UR43, -UR44, URZ ;  /* 0x8000002c2b2c7290 */ /* 0x000fe2000fffe03f */
[----:B------:R-:W-:Y:S01]  /*14b0*/  UMOV UR40, URZ ;  /* 0x0000003f00287c82 */ /* 0x000fe20008000000 */
[----:B0-----:R-:W-:Y:S01]  /*14c0*/  VIADD R97, R97, 0xffffffff ;  /* 0xffffffff61617836 */ /* 0x001fe20000000000 */
[----:B------:R-:W-:-:S09]  /*14d0*/  UMOV UR41, URZ ;  /* 0x0000003f00297c82 */ /* 0x000fd20008000000 */
.L_x_164:
[----:B0-----:R-:W0:Y:S01]  /*14e0*/  SHFL.IDX PT, R0, R96, RZ, 0x1f ;  /* 0x00001fff60007589 */ /* 0x001e2200000e0000 */
[----:B-1----:R-:W1:Y:S01]  /*14f0*/  S2UR UR7, SR_CgaCtaId ;  /* 0x00000000000779c3 */ /* 0x002e620000008800 */
[----:B------:R-:W-:Y:S01]  /*1500*/  UMOV UR6, 0x400 ;  /* 0x0000040000067882 */ /* 0x000fe20000000000 */
[----:B0-----:R-:W-:Y:S01]  /*1510*/  R2UR UR4, R0 ;  /* 0x00000000000472ca */ /* 0x001fe200000e0000 */
[----:B-1----:R-:W-:-:S12]  /*1520*/  ULEA UR6, UR7, UR6, 0x18 ;  /* 0x0000000607067291 */ /* 0x002fd8000f8ec03f */
[----:B------:R-:W-:-:S04]  /*1530*/  ULEA.HI UR5, UR4, UR4, URZ, 0x1 ;  /* 0x0000000404057291 */ /* 0x000fc8000f8f083f */
[----:B------:R-:W-:-:S04]  /*1540*/  ULOP3.LUT UR5, UR5, 0x7fffe, URZ, 0xc0, !UPT ;  /* 0x0007fffe05057892 */ /* 0x000fc8000f8ec03f */
[----:B------:R-:W-:-:S03]  /*1550*/  UIADD3 UR5, UR4, -UR5, URZ ;  /* 0x8000000504057290 */ /* 0x000fc6000fffe03f */
[----:B------:R-:W-:Y:S01]  /*1560*/  ULDC UR4, c[0x0][0x28c] ;  /* 0x0000a30000047ab9 */ /* 0x000fe20000000800 */
[----:B------:R-:W-:Y:S01]  /*1570*/  ULEA UR5, UR5, UR6, 0xd ;  /* 0x0000000605057291 */ /* 0x000fe2000f8e683f */
[----:B------:R-:W-:-:S03]  /*1580*/  ISETP.LT.AND P0, PT, RZ, UR4, PT ;  /* 0x00000004ff007c0c */ /* 0x000fc6000bf01270 */
[----:B------:R-:W-:-:S04]  /*1590*/  UIADD3 UR5, UR5, 0x180, URZ ;  /* 0x0000018005057890 */ /* 0x000fc8000fffe03f */
[----:B------:R-:W-:-:S04]  /*15a0*/  USHF.R.U32.HI UR5, URZ, 0x4, UR5 ;  /* 0x000000043f057899 */ /* 0x000fc80008011605 */
[----:B------:R-:W-:-:S04]  /*15b0*/  ULOP3.LUT UR5, UR5, 0x3fff, URZ, 0xc0, !UPT ;  /* 0x00003fff05057892 */ /* 0x000fc8000f8ec03f */
[----:B------:R-:W-:Y:S01]  /*15c0*/  ULOP3.LUT UR45, UR5, 0x10000, URZ, 0xfc, !UPT ;  /* 0x00010000052d7892 */ /* 0x000fe2000f8efc3f */
[----:B--2345:R-:W-:Y:S11]  /*15d0*/  @P0 BRA `(.L_x_17) ;  /* 0x0000000000400947 */ /* 0x03cff60003800000 */
[----:B------:R-:W-:Y:S01]  /*15e0*/  MOV R0, 0x0 ;  /* 0x0000000000007802 */ /* 0x000fe20000000f00 */
[----:B------:R-:W-:Y:S01]  /*15f0*/  ULDC.64 UR4, c[0x4][0x68] ;  /* 0x01001a0000047ab9 */ /* 0x000fe20000000a00 */
[----:B------:R-:W-:Y:S01]  /*1600*/  ULDC.64 UR6, c[0x4][0x8] ;  /* 0x0100020000067ab9 */ /* 0x000fe20000000a00 */
[----:B------:R-:W-:Y:S01]  /*1610*/  IMAD.U32 R4, RZ, RZ, UR4 ;  /* 0x00000004ff047e24 */ /* 0x000fe2000f8e00ff */
[----:B------:R0:W1:Y:S01]  /*1620*/  LDC.64 R14, c[0x4][R0] ;  /* 0x01000000000e7b82 */ /* 0x0000620000000a00 */
[----:B------:R-:W-:Y:S01]  /*1630*/  IMAD.U32 R5, RZ, RZ, UR5 ;  /* 0x00000005ff057e24 */ /* 0x000fe2000f8e00ff */
[----:B------:R-:W-:Y:S01]  /*1640*/  ULDC.64 UR4, c[0x4][0x70] ;  /* 0x01001c0000047ab9 */ /* 0x000fe20000000a00 */
[----:B------:R-:W-:Y:S02]  /*1650*/  IMAD.U32 R10, RZ, RZ, UR6 ;  /* 0x00000006ff0a7e24 */ /* 0x000fe4000f8e00ff */
[----:B------:R-:W-:Y:S02]  /*1660*/  IMAD.U32 R6, RZ, RZ, UR4 ;  /* 0x00000004ff067e24 */ /* 0x000fe4000f8e00ff */
[----:B------:R-:W-:-:S02]  /*1670*/  IMAD.U32 R7, RZ, RZ, UR5 ;  /* 0x00000005ff077e24 */ /* 0x000fc4000f8e00ff */
[----:B------:R-:W-:Y:S02]  /*1680*/  IMAD.U32 R11, RZ, RZ, UR7 ;  /* 0x00000007ff0b7e24 */ /* 0x000fe4000f8e00ff */
[----:B------:R-:W-:Y:S02]  /*1690*/  IMAD.MOV.U32 R8, RZ, RZ, 0x1e1 ;  /* 0x000001e1ff087424 */ /* 0x000fe400078e00ff */
[----:B------:R-:W-:Y:S02]  /*16a0*/  IMAD.MOV.U32 R12, RZ, RZ, 0x1 ;  /* 0x00000001ff0c7424 */ /* 0x000fe400078e00ff */
[----:B0-----:R-:W-:-:S07]  /*16b0*/  IMAD.MOV.U32 R13, RZ, RZ, RZ ;  /* 0x000000ffff0d7224 */ /* 0x001fce00078e00ff */
[----:B------:R-:W-:-:S07]  /*16c0*/  LEPC R20, `(.L_x_17) ;  /* 0x000000001014794e */ /* 0x000fce0000000000 */
[----:B-1---5:R-:W-:Y:S05]  /*16d0*/  CALL.ABS.NOINC R14 ;  /* 0x000000000e007343 */ /* 0x022fea0003c00000 */
.L_x_17:
[----:B------:R-:W-:-:S13]  /*16e0*/  ISETP.NE.AND P0, PT, R102, 0x3, PT ;  /* 0x000000036600780c */ /* 0x000fda0003f05270 */
[----:B------:R-:W-:Y:S05]  /*16f0*/  @!P0 BRA `(.L_x_18) ;  /* 0x0000000000048947 */ /* 0x000fea0003800000 */
[----:B------:R-:W-:Y:S01]  /*1700*/  BPT.TRAP 0x1 ;  /* 0x000000040000795c */ /* 0x000fe20000300000 */
.L_x_18:
[----:B------:R-:W0:Y:S01]  /*1710*/  S2UR UR5, SR_CgaCtaId ;  /* 0x00000000000579c3 */ /* 0x000e220000008800 */
[----:B------:R-:W-:Y:S01]  /*1720*/  UMOV UR4, 0x400 ;  /* 0x0000040000047882 */ /* 0x000fe20000000000 */
[----:B------:R-:W-:Y:S02]  /*1730*/  IMAD.U32 R0, RZ, RZ, UR40 ;  /* 0x00000028ff007e24 */ /* 0x000fe4000f8e00ff */
[----:B------:R-:W-:-:S03]  /*1740*/  IMAD.U32 R3, RZ, RZ, UR41 ;  /* 0x00000029ff037e24 */ /* 0x000fc6000f8e00ff */
[----:B------:R-:W-:Y:S01]  /*1750*/  SHF.L.U32 R0, R0, 0x1f, RZ ;  /* 0x0000001f00007819 */ /* 0x000fe200000006ff */
[----:B0-----:R-:W-:-:S06]  /*1760*/  ULEA UR4, UR5, UR4, 0x18 ;  /* 0x0000000405047291 */ /* 0x001fcc000f8ec03f */
[----:B------:R-:W-:-:S04]  /*1770*/  IMAD.U32 R6, RZ, RZ, UR4 ;  /* 0x00000004ff067e24 */ /* 0x000fc8000f8e00ff */
[----:B------:R-:W-:-:S04]  /*1780*/  IMAD R3, R3, 0x8, R6 ;  /* 0x0000000803037824 */ /* 0x000fc800078e0206 */
[----:B------:R0:W1:Y:S01]  /*1790*/  SYNCS.PHASECHK.TRANS64.TRYWAIT P1, [R3+URZ], R0 ;  /* 0x00000000030075a7 */ /* 0x000062000802017f */
[----:B------:R-:W-:Y:S05]  /*17a0*/  @!P0 BRA `(.L_x_19) ;  /* 0x0000000000048947 */ /* 0x000fea0003800000 */
[----:B------:R-:W-:Y:S01]  /*17b0*/  BPT.TRAP 0x1 ;  /* 0x000000040000795c */ /* 0x000fe20000300000 */
.L_x_19:
[----:B------:R-:W-:-:S05]  /*17c0*/  IMAD.U32 R4, RZ, RZ, UR44 ;  /* 0x0000002cff047e24 */ /* 0x000fca000f8e00ff */
[----:B------:R-:W-:Y:S01]  /*17d0*/  ISETP.GE.AND P2, PT, R4, 0x1, PT ;  /* 0x000000010400780c */ /* 0x000fe20003f46270 */
[----:B-1----:R-:W-:-:S12]  /*17e0*/  @P1 BRA `(.L_x_20) ;  /* 0x0000000000081947 */ /* 0x002fd80003800000 */
[----:B------:R-:W1:Y:S02]  /*17f0*/  SYNCS.PHASECHK.TRANS64.TRYWAIT P1, [R3+URZ], R0 ;  /* 0x00000000030075a7 */ /* 0x000e64000802017f */
[----:B-1----:R-:W-:Y:S05]  /*1800*/  @!P1 BRA `(.L_x_21) ;  /* 0x00000068000c9947 */ /* 0x002fea0003800000 */
.L_x_20:
[----:B------:R-:W-:Y:S05]  /*1810*/  WARPSYNC.ALL ;  /* 0x0000000000007948 */ /* 0x000fea0003800000 */
[----:B------:R-:W-:Y:S01]  /*1820*/  R2UR UR4, R6 ;  /* 0x00000000060472ca */ /* 0x000fe200000e0000 */
[----:B------:R-:W-:Y:S01]  /*1830*/  ULEA UR5, UR41, UR45, 0xa ;  /* 0x0000002d29057291 */ /* 0x000fe2000f8e503f */
[----:B------:R-:W-:Y:S01]  /*1840*/  WARPGROUP.ARRIVE ;  /* 0x00000000000079c5 */ /* 0x000fe20000000000 */
[----:B------:R-:W-:Y:S01]  /*1850*/  UMOV UR9, 0x40000040 ;  /* 0x4000004000097882 */ /* 0x000fe20000000000 */
[----:B------:R-:W-:-:S04]  /*1860*/  UMOV UR11, 0x40000040 ;  /* 0x40000040000b7882 */ /* 0x000fc80000000000 */
[----:B------:R-:W-:-:S05]  /*1870*/  UMOV UR8, UR5 ;  /* 0x0000000500087c82 */ /* 0x000fca0008000000 */
[----:B------:R-:W-:-:S04]  /*1880*/  UIADD3 UR4, UR4, 0x1c180, URZ ;  /* 0x0001c18004047890 */ /* 0x000fc8000fffe03f */
[----:B------:R-:W-:-:S04]  /*1890*/  USHF.R.U32.HI UR4, URZ, 0x4, UR4 ;  /* 0x000000043f047899 */ /* 0x000fc80008011604 */
[----:B------:R-:W-:-:S04]  /*18a0*/  ULOP3.LUT UR4, UR4, 0x3fff, URZ, 0xc0, !UPT ;  /* 0x00003fff04047892 */ /* 0x000fc8000f8ec03f */
[----:B------:R-:W-:-:S04]  /*18b0*/  ULOP3.LUT UR4, UR4, 0x10000, URZ, 0xfc, !UPT ;  /* 0x0001000004047892 */ /* 0x000fc8000f8efc3f */
[----:B------:R-:W-:-:S07]  /*18c0*/  ULEA UR6, UR41, UR4, 0xa ;  /* 0x0000000429067291 */ /* 0x000fce000f8e503f */
[----:B------:R-:W-:Y:S02]  /*18d0*/  UMOV UR10, UR6 ;  /* 0x00000006000a7c82 */ /* 0x000fe40008000000 */
[----:B------:R-:W-:Y:S01]  /*18e0*/  HGMMA.64x128x16.F32 R24, gdesc[UR8], RZ, !UPT, gsb0 ;  /* 0x01e00000081879f0 */ /* 0x000fe2000c0008ff */
[----:B------:R-:W-:Y:S02]  /*18f0*/  UIADD3 UR8, UR5, 0x2, URZ ;  /* 0x0000000205087890 */ /* 0x000fe4000fffe03f */
[----:B------:R-:W-:Y:S01]  /*1900*/  UIADD3 UR10, UR6, 0x2, URZ ;  /* 0x00000002060a7890 */ /* 0x000fe2000fffe03f */
[----:B------:R-:W-:Y:S01]  /*1910*/  UMOV UR9, 0x40000040 ;  /* 0x4000004000097882 */ /* 0x000fe20000000000 */
[----:B------:R-:W-:Y:S01]  /*1920*/  UMOV UR11, 0x40000040 ;  /* 0x40000040000b7882 */ /* 0x000fe20000000000 */
[----:B------:R-:W-:Y:S02]  /*1930*/  WARPGROUP.DEPBAR.LE gsb0, 0x0 ;  /* 0x00008000000079c5 */ /* 0x000fe40000010000 */
[----:B------:R-:W-:-:S06]  /*1940*/  WARPGROUP.ARRIVE ;  /* 0x00000000000079c5 */ /* 0x000fcc0000000000 */
[----:B------:R-:W-:Y:S01]  /*1950*/  HGMMA.64x128x16.F32 R24, gdesc[UR8], R24, gsb0 ;  /* 0x01e00000081879f0 */ /* 0x000fe20008000818 */
        /* <DEDUP_REMOVED lines=13> */
[----:B------:R-:W-:Y:S03]  /*1a30*/  HGMMA.64x128x16.F32 R24, gdesc[UR8], R24, gsb0 ;  /* 0x01e00000081879f0 */ /* 0x000fe60008000818 */
[----:B------:R-:W-:Y:S02]  /*1a40*/  WARPGROUP.DEPBAR.LE gsb0, 0x0 ;  /* 0x00008000000079c5 */ /* 0x000fe40000010000 */
[----:B------:R-:W-:Y:S05]  /*1a50*/  @!P2 BRA `(.L_x_22) ;  /* 0x000000040028a947 */ /* 0x000fea0003800000 */
[----:B------:R-:W-:Y:S01]  /*1a60*/  UIADD3 UR5, UR41, 0x1, URZ ;  /* 0x0000000129057890 */ /* 0x000fe2000fffe03f */
[----:B01----:R-:W-:Y:S02]  /*1a70*/  IMAD.U32 R0, RZ, RZ, UR44 ;  /* 0x0000002cff007e24 */ /* 0x003fe4000f8e00ff */
[----:B------:R-:W-:Y:S01]  /*1a80*/  IMAD.U32 R3, RZ, RZ, UR41 ;  /* 0x00000029ff037e24 */ /* 0x000fe2000f8e00ff */
[----:B------:R-:W-:-:S04]  /*1a90*/  UISETP.NE.AND UP0, UPT, UR5, 0x7, UPT ;  /* 0x000000070500788c */ /* 0x000fc8000bf05270 */
[----:B------:R-:W-:Y:S02]  /*1aa0*/  USEL UR6, URZ, 0x1, UP0 ;  /* 0x000000013f067887 */ /* 0x000fe40008000000 */
[----:B------:R-:W-:Y:S02]  /*1ab0*/  USEL UR5, UR5, URZ, UP0 ;  /* 0x0000003f05057287 */ /* 0x000fe40008000000 */
[----:B------:R-:W-:-:S06]  /*1ac0*/  ULOP3.LUT UR6, UR40, UR6, URZ, 0x3c, !UPT ;  /* 0x0000000628067292 */ /* 0x000fcc000f8e3c3f */
[----:B------:R-:W-:-:S07]  /*1ad0*/  IMAD.U32 R7, RZ, RZ, UR6 ;  /* 0x00000006ff077e24 */ /* 0x000fce000f8e00ff */
.L_x_29:
[----:B------:R-:W-:Y:S05]  /*1ae0*/  @!P0 BRA `(.L_x_23) ;  /* 0x0000000000048947 */ /* 0x000fea0003800000 */
[----:B------:R-:W-:Y:S01]  /*1af0*/  BPT.TRAP 0x1 ;  /* 0x000000040000795c */ /* 0x000fe20000300000 */
.L_x_23:
[----:B------:R-:W0:Y:S01]  /*1b00*/  S2UR UR7, SR_CgaCtaId ;  /* 0x00000000000779c3 */ /* 0x000e220000008800 */
[----:B------:R-:W-:Y:S01]  /*1b10*/  UMOV UR6, 0x400 ;  /* 0x0000040000067882 */ /* 0x000fe20000000000 */
[----:B------:R-:W-:Y:S01]  /*1b20*/  IMAD.U32 R5, RZ, RZ, UR5 ;  /* 0x00000005ff057e24 */ /* 0x000fe2000f8e00ff */
[----:B------:R-:W-:Y:S01]  /*1b30*/  SHF.L.U32 R4, R7, 0x1f, RZ ;  /* 0x0000001f07047819 */ /* 0x000fe200000006ff */
[----:B0-----:R-:W-:-:S06]  /*1b40*/  ULEA UR6, UR7, UR6, 0x18 ;  /* 0x0000000607067291 */ /* 0x001fcc000f8ec03f */
[----:B------:R-:W-:-:S04]  /*1b50*/  IMAD.U32 R6, RZ, RZ, UR6 ;  /* 0x00000006ff067e24 */ /* 0x000fc8000f8e00ff */
[----:B------:R-:W-:-:S04]  /*1b60*/  IMAD R5, R5, 0x8, R6 ;  /* 0x0000000805057824 */ /* 0x000fc800078e0206 */
[----:B------:R0:W1:Y:S01]  /*1b70*/  SYNCS.PHASECHK.TRANS64.TRYWAIT P1, [R5+URZ], R4 ;  /* 0x00000004050075a7 */ /* 0x000062000802017f */
[----:B------:R-:W-:Y:S05]  /*1b80*/  @!P0 BRA `(.L_x_24) ;  /* 0x0000000000048947 */ /* 0x000fea0003800000 */
[----:B------:R-:W-:Y:S01]  /*1b90*/  BPT.TRAP 0x1 ;  /* 0x000000040000795c */ /* 0x000fe20000300000 */
.L_x_24:
[----:B-1----:R-:W-:Y:S05]  /*1ba0*/  @P1 BRA `(.L_x_25) ;  /* 0x0000000000081947 */ /* 0x002fea0003800000 */
[----:B------:R-:W1:Y:S02]  /*1bb0*/  SYNCS.PHASECHK.TRANS64.TRYWAIT P1, [R5+URZ], R4 ;  /* 0x00000004050075a7 */ /* 0x000e64000802017f */
[----:B-1----:R-:W-:Y:S05]  /*1bc0*/  @!P1 BRA `(.L_x_26) ;  /* 0x0000006400309947 */ /* 0x002fea0003800000 */
.L_x_25:
[----:B------:R-:W-:Y:S01]  /*1bd0*/  ULEA UR6, UR5, UR45, 0xa ;  /* 0x0000002d05067291 */ /* 0x000fe2000f8e503f */
[----:B------:R-:W-:Y:S01]  /*1be0*/  WARPGROUP.ARRIVE ;  /* 0x00000000000079c5 */ /* 0x000fe20000000000 */
[----:B------:R-:W-:Y:S01]  /*1bf0*/  ULEA UR7, UR5, UR4, 0xa ;  /* 0x0000000405077291 */ /* 0x000fe2000f8e503f */
[----:B------:R-:W-:Y:S01]  /*1c00*/  UMOV UR9, 0x40000040 ;  /* 0x4000004000097882 */ /* 0x000fe20000000000 */
[----:B------:R-:W-:-:S03]  /*1c10*/  UMOV UR11, 0x40000040 ;  /* 0x40000040000b7882 */ /* 0x000fc60000000000 */
[----:B------:R-:W-:Y:S02]  /*1c20*/  UMOV UR8, UR6 ;  /* 0x0000000600087c82 */ /* 0x000fe40008000000 */
[----:B------:R-:W-:Y:S02]  /*1c30*/  UMOV UR10, UR7 ;  /* 0x00000007000a7c82 */ /* 0x000fe40008000000 */
[----:B------:R-:W-:Y:S01]  /*1c40*/  HGMMA.64x128x16.F32 R24, gdesc[UR8], R24, gsb0 ;  /* 0x01e00000081879f0 */ /* 0x000fe20008000818 */
[----:B------:R-:W-:Y:S02]  /*1c50*/  UIADD3 UR8, UR6, 0x2, URZ ;  /* 0x0000000206087890 */ /* 0x000fe4000fffe03f */
[----:B------:R-:W-:Y:S01]  /*1c60*/  UIADD3 UR10, UR7, 0x2, URZ ;  /* 0x00000002070a7890 */ /* 0x000fe2000fffe03f */
[----:B------:R-:W-:Y:S01]  /*1c70*/  UMOV UR9, 0x40000040 ;  /* 0x4000004000097882 */ /* 0x000fe20000000000 */
[----:B------:R-:W-:Y:S01]  /*1c80*/  UMOV UR11, 0x40000040 ;  /* 0x40000040000b7882 */ /* 0x000fe20000000000 */
[----:B------:R-:W-:-:S02]  /*1c90*/  WARPGROUP.DEPBAR.LE gsb0, 0x0 ;  /* 0x00008000000079c5 */ /* 0x000fc40000010000 */
        /* <DEDUP_REMOVED lines=18> */
[----:B------:R-:W-:Y:S01]  /*1dc0*/  BPT.TRAP 0x1 ;  /* 0x000000040000795c */ /* 0x000fe20000300000 */
.L_x_27:
[----:B------:R-:W-:-:S13]  /*1dd0*/  ISETP.NE.AND P1, PT, R22, RZ, PT ;  /* 0x000000ff1600720c */ /* 0x000fda0003f25270 */
[----:B01----:R-:W-:-:S04]  /*1de0*/  @P1 IMAD R4, R3, 0x8, R6 ;  /* 0x0000000803041824 */ /* 0x003fc800078e0206 */
[----:B------:R-:W-:-:S05]  /*1df0*/  @P1 VIADD R4, R4, 0x38 ;  /* 0x0000003804041836 */ /* 0x000fca0000000000 */
[----:B------:R-:W-:-:S04]  /*1e00*/  @P1 PRMT R4, R19, 0x654, R4 ;  /* 0x0000065413041816 */ /* 0x000fc80000000004 */
[----:B------:R0:W-:Y:S01]  /*1e10*/  @P1 SYNCS.ARRIVE.TRANS64.RED.A1T0 RZ, [R4+URZ], RZ ;  /* 0x000000ff04ff19a7 */ /* 0x0001e2000810043f */
[----:B------:R-:W-:-:S13]  /*1e20*/  ISETP.GT.U32.AND P1, PT, R18, 0x1, PT ;  /* 0x000000011200780c */ /* 0x000fda0003f24070 */
[----:B0-----:R-:W-:Y:S05]  /*1e30*/  @P1 BRA `(.L_x_28) ;  /* 0x0000000000041947 */ /* 0x001fea0003800000 */
[----:B------:R-:W-:Y:S01]  /*1e40*/  BPT.TRAP 0x1 ;  /* 0x000000040000795c */ /* 0x000fe20000300000 */
.L_x_28:
[----:B------:R-:W-:Y:S01]  /*1e50*/  UIADD3 UR5, UR5, 0x1, URZ ;  /* 0x0000000105057890 */ /* 0x000fe2000fffe03f */
[C---:B------:R-:W-:Y:S01]  /*1e60*/  ISETP.GT.AND P2, PT, R0.reuse, 0x1, PT ;  /* 0x000000010000780c */ /* 0x040fe20003f44270 */
[----:B------:R-:W-:Y:S02]  /*1e70*/  VIADD R3, R3, 0x1 ;  /* 0x0000000103037836 */ /* 0x000fe40000000000 */
[----:B------:R-:W-:Y:S01]  /*1e80*/  UISETP.NE.AND UP0, UPT, UR5, 0x7, UPT ;  /* 0x000000070500788c */ /* 0x000fe2000bf05270 */
[----:B------:R-:W-:Y:S02]  /*1e90*/  VIADD R0, R0, 0xffffffff ;  /* 0xffffffff00007836 */ /* 0x000fe40000000000 */
[C---:B------:R-:W-:Y:S01]  /*1ea0*/  ISETP.NE.AND P1, PT, R3.reuse, 0x7, PT ;  /* 0x000000070300780c */ /* 0x040fe20003f25270 */
[----:B------:R-:W-:Y:S02]  /*1eb0*/  USEL UR6, URZ, 0x1, UP0 ;  /* 0x000000013f067887 */ /* 0x000fe40008000000 */
[----:B------:R-:W-:Y:S01]  /*1ec0*/  USEL UR5, UR5, URZ, UP0 ;  /* 0x0000003f05057287 */ /* 0x000fe20008000000 */
[----:B------:R-:W-:-:S03]  /*1ed0*/  SEL R3, R3, RZ, P1 ;  /* 0x000000ff03037207 */ /* 0x000fc60000800000 */
[----:B------:R-:W-:Y:S01]  /*1ee0*/  LOP3.LUT R7, R7, UR6, RZ, 0x3c, !PT ;  /* 0x0000000607077c12 */ /* 0x000fe2000f8e3cff */
[----:B------:R-:W-:Y:S07]  /*1ef0*/  @P2 BRA `(.L_x_29) ;  /* 0xfffffff800f82947 */ /* 0x000fee000383ffff */
.L_x_22:
[----:B01----:R-:W0:Y:S02]  /*1f00*/  LDC R0, c[0x0][0x28c] ;  /* 0x0000a300ff007b82 */ /* 0x003e240000000800 */
[----:B0-----:R-:W-:-:S13]  /*1f10*/  ISETP.GE.AND P1, PT, R0, 0x1, PT ;  /* 0x000000010000780c */ /* 0x001fda0003f26270 */
[----:B------:R-:W-:Y:S05]  /*1f20*/  @!P1 BRA `(.L_x_30) ;  /* 0x0000000000509947 */ /* 0x000fea0003800000 */
[----:B------:R-:W-:Y:S05]  /*1f30*/  @!P0 BRA `(.L_x_31) ;  /* 0x0000000000048947 */ /* 0x000fea0003800000 */
[----:B------:R-:W-:Y:S01]  /*1f40*/  BPT.TRAP 0x1 ;  /* 0x000000040000795c */ /* 0x000fe20000300000 */
.L_x_31:
[----:B------:R-:W-:Y:S01]  /*1f50*/  ISETP.NE.AND P0, PT, R22, RZ, PT ;  /* 0x000000ff1600720c */ /* 0x000fe20003f05270 */
[----:B------:R-:W-:Y:S01]  /*1f60*/  BSSY B0, `(.L_x_32) ;  /* 0x000000e000007945 */ /* 0x000fe20003800000 */
[----:B------:R-:W-:-:S11]  /*1f70*/  ISETP.GT.U32.AND P1, PT, R18, 0x1, PT ;  /* 0x000000011200780c */ /* 0x000fd60003f24070 */
[----:B------:R-:W-:Y:S05]  /*1f80*/  @!P0 BRA `(.L_x_33) ;  /* 0x00000000002c8947 */ /* 0x000fea0003800000 */
[----:B------:R-:W-:-:S04]  /*1f90*/  UIADD3 UR6, UR44, UR41, URZ ;  /* 0x000000292c067290 */ /* 0x000fc8000fffe03f */
[----:B------:R-:W-:-:S04]  /*1fa0*/  UIMAD.WIDE.U32 UR4, UR6, 0x24924925, URZ ;  /* 0x24924925060478a5 */ /* 0x000fc8000f8e003f */
[----:B------:R-:W-:-:S04]  /*1fb0*/  UIADD3 UR4, UR6, -UR5, URZ ;  /* 0x8000000506047290 */ /* 0x000fc8000fffe03f */
[----:B------:R-:W-:-:S04]  /*1fc0*/  ULEA.HI UR4, UR4, UR5, URZ, 0x1f ;  /* 0x0000000504047291 */ /* 0x000fc8000f8ff83f */
[----:B------:R-:W-:-:S04]  /*1fd0*/  USHF.R.U32.HI UR4, URZ, 0x2, UR4 ;  /* 0x000000023f047899 */ /* 0x000fc80008011604 */
[----:B------:R-:W-:-:S06]  /*1fe0*/  UIMAD UR4, UR4, -0x7, UR6 ;  /* 0xfffffff9040478a4 */ /* 0x000fcc000f8e0206 */
[----:B------:R-:W-:-:S04]  /*1ff0*/  IMAD.U32 R3, RZ, RZ, UR4 ;  /* 0x00000004ff037e24 */ /* 0x000fc8000f8e00ff */
[----:B------:R-:W-:-:S04]  /*2000*/  IMAD R0, R3, 0x8, R6 ;  /* 0x0000000803007824 */ /* 0x000fc800078e0206 */
[----:B------:R-:W-:-:S05]  /*2010*/  VIADD R0, R0, 0x38 ;  /* 0x0000003800007836 */ /* 0x000fca0000000000 */
[----:B------:R-:W-:-:S04]  /*2020*/  PRMT R0, R19, 0x654, R0 ;  /* 0x0000065413007816 */ /* 0x000fc80000000000 */
[----:B------:R0:W-:Y:S03]  /*2030*/  SYNCS.ARRIVE.TRANS64.RED.A1T0 RZ, [R0+URZ], RZ ;  /* 0x000000ff00ff79a7 */ /* 0x0001e6000810043f */
.L_x_33:
[----:B------:R-:W-:Y:S05]  /*2040*/  BSYNC B0 ;  /* 0x0000000000007941 */ /* 0x000fea0003800000 */
.L_x_32:
[----:B------:R-:W-:Y:S05]  /*2050*/  @P1 BRA `(.L_x_30) ;  /* 0x0000000000041947 */ /* 0x000fea0003800000 */
[----:B------:R-:W-:Y:S01]  /*2060*/  BPT.TRAP 0x1 ;  /* 0x000000040000795c */ /* 0x000fe20000300000 */
.L_x_30:
[----:B------:R-:W-:Y:S01]  /*2070*/  UISETP.GE.U32.AND UP1, UPT, UR43, 0x7, UPT ;  /* 0x000000072b00788c */ /* 0x000fe2000bf26070 */
[----:B------:R-:W-:Y:S01]  /*2080*/  IMAD.SHL.U32 R100, R100, 0x80, RZ ;  /* 0x0000008064647824 */ /* 0x000fe200078e00ff */
[----:B------:R-:W-:Y:S01]  /*2090*/  UIADD3 UR41, UR43, UR41, URZ ;  /* 0x000000292b297290 */ /* 0x000fe2000fffe03f */
[----:B------:R-:W-:Y:S01]  /*20a0*/  SHF.R.S32.HI R11, RZ, 0x1f, R101 ;  /* 0x0000001fff0b7819 */ /* 0x000fe20000011465 */
[----:B------:R-:W-:Y:S01]  /*20b0*/  ULDC UR10, c[0x0][0x288] ;  /* 0x0000a200000a7ab9 */ /* 0x000fe20000000800 */
[----:B------:R-:W-:Y:S01]  /*20c0*/  IMAD.SHL.U32 R6, R103, 0x80, RZ ;  /* 0x0000008067067824 */ /* 0x000fe200078e00ff */
[C---:B------:R-:W-:Y:S01]  /*20d0*/  LOP3.LUT R8, R100.reuse, 0x6, R95, 0xf8, !PT ;  /* 0x0000000664087812 */ /* 0x040fe200078ef85f */
[----:B------:R-:W-:Y:S01]  /*20e0*/  UISETP.GT.U32.AND UP0, UPT, UR41, 0x6, UPT ;  /* 0x000000062900788c */ /* 0x000fe2000bf04070 */
[----:B------:R-:W-:Y:S01]  /*20f0*/  ISETP.GE.AND P0, PT, R100, UR10, PT ;  /* 0x0000000a64007c0c */ /* 0x000fe2000bf06270 */
[----:B------:R-:W-:Y:S01]  /*2100*/  ULDC.64 UR6, c[0x0][0x5d0] ;  /* 0x0001740000067ab9 */ /* 0x000fe20000000a00 */
[----:B------:R-:W-:Y:S01]  /*2110*/  ULDC UR11, c[0x0][0x284] ;  /* 0x0000a100000b7ab9 */ /* 0x000fe20000000800 */
[----:B------:R-:W-:Y:S01]  /*2120*/  @UP1 UIMAD.WIDE.U32 UR4, UR41, 0x24924925, URZ ;  /* 0x24924925290418a5 */ /* 0x000fe2000f8e003f */
[----:B------:R-:W-:Y:S01]  /*2130*/  SHF.R.S32.HI R9, RZ, 0x1f, R8 ;  /* 0x0000001fff097819 */ /* 0x000fe20000011408 */
[----:B0-----:R-:W-:Y:S01]  /*2140*/  IMAD R0, R11, UR6, RZ ;  /* 0x000000060b007c24 */ /* 0x001fe2000f8e02ff */
[----:B------:R-:W-:Y:S01]  /*2150*/  UISETP.LT.U32.AND UP0, UPT, UR43, 0x7, UP0 ;  /* 0x000000072b00788c */ /* 0x000fe20008701070 */
[----:B------:R-:W-:Y:S01]  /*2160*/  ISETP.GE.OR P0, PT, R6, UR11, P0 ;  /* 0x0000000b06007c0c */ /* 0x000fe20008706670 */
[----:B------:R-:W-:Y:S01]  /*2170*/  @UP1 UIADD3 UR4, UR41, -UR5, URZ ;  /* 0x8000000529041290 */ /* 0x000fe2000fffe03f */
[C---:B------:R-:W-:Y:S01]  /*2180*/  IMAD R3, R101.reuse, UR7, R0 ;  /* 0x0000000765037c24 */ /* 0x040fe2000f8e0200 */
[----:B------:R-:W-:Y:S01]  /*2190*/  ULDC.64 UR8, c[0x0][0x5c8] ;  /* 0x0001720000087ab9 */ /* 0x000fe20000000a00 */
[----:B------:R-:W-:Y:S01]  /*21a0*/  IMAD.WIDE.U32 R4, R101, UR6, R8 ;  /* 0x0000000665047c25 */ /* 0x000fe2000f8e0008 */
[----:B------:R-:W-:-:S02]  /*21b0*/  USEL UR6, URZ, 0x1, !UP0 ;  /* 0x000000013f067887 */ /* 0x000fc4000c000000 */
[----:B------:R-:W-:Y:S01]  /*21c0*/  @UP1 ULEA.HI UR4, UR4, UR5, URZ, 0x1f ;  /* 0x0000000504041291 */ /* 0x000fe2000f8ff83f */
[----:B------:R-:W-:Y:S01]  /*21d0*/  IMAD.WIDE R104, R103, 0x80, R88 ;  /* 0x0000008067687825 */ /* 0x000fe200078e0258 */
[----:B------:R-:W-:Y:S02]  /*21e0*/  ULOP3.LUT UR40, UR40, UR6, URZ, 0x3c, !UPT ;  /* 0x0000000628287292 */ /* 0x000fe4000f8e3c3f */
[----:B------:R-:W-:Y:S01]  /*21f0*/  @UP1 USHF.R.U32.HI UR4, URZ, 0x2, UR4 ;  /* 0x000000023f041899 */ /* 0x000fe20008011604 */
[----:B------:R-:W-:Y:S02]  /*2200*/  IMAD.IADD R5, R5, 0x1, R3 ;  /* 0x0000000105057824 */ /* 0x000fe400078e0203 */
[----:B------:R-:W-:Y:S01]  /*2210*/  IMAD R3, R105, UR8, RZ ;  /* 0x0000000869037c24 */ /* 0x000fe2000f8e02ff */
[----:B------:R-:W-:Y:S01]  /*2220*/  @UP1 ULOP3.LUT UR40, UR40, 0x1, UR4, 0x78, !UPT ;  /* 0x0000000128281892 */ /* 0x000fe2000f8e7804 */
[----:B------:R-:W-:-:S04]  /*2230*/  IMAD.WIDE.U32 R106, R104, UR8, R4 ;  /* 0x00000008686a7c25 */ /* 0x000fc8000f8e0004 */
[----:B------:R-:W-:Y:S02]  /*2240*/  IMAD R7, R104, UR9, R3 ;  /* 0x0000000968077c24 */ /* 0x000fe4000f8e0203 */
[----:B------:R-:W-:Y:S01]  /*2250*/  IMAD.MOV.U32 R0, RZ, RZ, -0x1 ;  /* 0xffffffffff007424 */ /* 0x000fe200078e00ff */
[----:B------:R-:W-:Y:S06]  /*2260*/  @P0 BRA `(.L_x_34) ;  /* 0x00000040001c0947 */ /* 0x000fec0003800000 */
[----:B-----5:R-:W-:Y:S01]  /*2270*/  FSETP.NEU.AND P0, PT, R90, RZ, PT ;  /* 0x000000ff5a00720b */ /* 0x020fe20003f0d000 */
[----:B------:R-:W-:Y:S01]  /*2280*/  IMAD.IADD R4, R94, 0x1, -R100 ;  /* 0x000000015e047824 */ /* 0x000fe200078e0a64 */
[----:B------:R-:W-:Y:S01]  /*2290*/  BSSY B0, `(.L_x_34) ;  /* 0x0000404000007945 */ /* 0x000fe20003800000 */
[----:B------:R-:W-:Y:S02]  /*22a0*/  IMAD.IADD R3, R99, 0x1, -R6 ;  /* 0x0000000163037824 */ /* 0x000fe400078e0a06 */
[----:B------:R-:W-:Y:S01]  /*22b0*/  IMAD.IADD R103, R107, 0x1, R7 ;  /* 0x000000016b677824 */ /* 0x000fe200078e0207 */
[----:B------:R-:W-:-:S04]  /*22c0*/  ISETP.GT.AND P2, PT, R4, RZ, PT ;  /* 0x000000ff0400720c */ /* 0x000fc80003f44270 */
[----:B------:R-:W-:-:S03]  /*22d0*/  ISETP.GT.AND P1, PT, R3, RZ, P2 ;  /* 0x000000ff0300720c */ /* 0x000fc60001724270 */
[----:B------:R-:W-:Y:S10]  /*22e0*/  @!P0 BRA `(.L_x_35) ;  /* 0x0000002c00288947 */ /* 0x000ff40003800000 */
[----:B------:R-:W0:Y:S01]  /*22f0*/  LDC.64 R110, c[0x0][0x5b8] ;  /* 0x00016e00ff6e7b82 */ /* 0x000e220000000a00 */
[----:B------:R-:W-:-:S07]  /*2300*/  ULDC.64 UR4, c[0x0][0x5c0] ;  /* 0x0001700000047ab9 */ /* 0x000fce0000000a00 */
[----:B------:R-:W1:Y:S08]  /*2310*/  LDC.64 R112, c[0x0][0x5b0] ;  /* 0x00016c00ff707b82 */ /* 0x000e700000000a00 */
[----:B------:R-:W2:Y:S01]  /*2320*/  LDC.64 R114, c[0x0][0x5a8] ;  /* 0x00016a00ff727b82 */ /* 0x000ea20000000a00 */
[-C--:B0-----:R-:W-:Y:S02]  /*2330*/  IMAD R6, R11, R110.reuse, RZ ;  /* 0x0000006e0b067224 */ /* 0x081fe400078e02ff */
[----:B------:R-:W-:-:S04]  /*2340*/  IMAD.WIDE.U32 R108, R101, R110, R8 ;  /* 0x0000006e656c7225 */ /* 0x000fc800078e0008 */
[----:B------:R-:W-:Y:S02]  /*2350*/  IMAD R107, R101, R111, R6 ;  /* 0x0000006f656b7224 */ /* 0x000fe400078e0206 */
[-C--:B-1----:R-:W-:Y:S02]  /*2360*/  IMAD R5, R105, R112.reuse, RZ ;  /* 0x0000007069057224 */ /* 0x082fe400078e02ff */
[----:B------:R-:W-:Y:S02]  /*2370*/  IMAD.IADD R13, R109, 0x1, R107 ;  /* 0x000000016d0d7824 */ /* 0x000fe400078e026b */
[----:B------:R-:W-:Y:S02]  /*2380*/  IMAD.MOV.U32 R12, RZ, RZ, R108 ;  /* 0x000000ffff0c7224 */ /* 0x000fe400078e006c */
[C---:B------:R-:W-:Y:S02]  /*2390*/  IMAD R111, R104.reuse, R113, R5 ;  /* 0x00000071686f7224 */ /* 0x040fe400078e0205 */
[----:B------:R-:W-:-:S04]  /*23a0*/  IMAD.WIDE.U32 R6, R104, R112, R12 ;  /* 0x0000007068067225 */ /* 0x000fc800078e000c */
[----:B------:R-:W-:Y:S01]  /*23b0*/  IMAD.IADD R5, R7, 0x1, R111 ;  /* 0x0000000107057824 */ /* 0x000fe200078e026f */
[----:B--2---:R-:W-:-:S04]  /*23c0*/  LEA R14, P0, R6, R114, 0x1 ;  /* 0x00000072060e7211 */ /* 0x004fc800078008ff */
[----:B------:R-:W-:-:S05]  /*23d0*/  LEA.HI.X R15, R6, R115, R5, 0x1, P0 ;  /* 0x00000073060f7211 */ /* 0x000fca00000f0c05 */
[----:B------:R0:W2:Y:S01]  /*23e0*/  @P1 LDG.E.LTC128B.U16 R5, desc[UR38][R14.64] ;  /* 0x000000260e051981 */ /* 0x0000a2000c1e1520 */
[----:B------:R-:W-:Y:S01]  /*23f0*/  LEA R10, P0, R106, UR4, 0x1 ;  /* 0x000000046a0a7c11 */ /* 0x000fe2000f8008ff */
[----:B------:R-:W-:Y:S01]  /*2400*/  IMAD.WIDE.U32 R6, R104, R112, R8 ;  /* 0x0000007068067225 */ /* 0x000fe200078e0008 */
[----:B------:R-:W-:Y:S03]  /*2410*/  BSSY B1, `(.L_x_36) ;  /* 0x0000012000017945 */ /* 0x000fe60003800000 */
[----:B------:R-:W-:Y:S02]  /*2420*/  IMAD.IADD R7, R111, 0x1, R7 ;  /* 0x000000016f077824 */ /* 0x000fe400078e0207 */
[----:B------:R-:W-:Y:S01]  /*2430*/  IMAD.WIDE.U32 R20, R101, R110, R6 ;  /* 0x0000006e65147225 */ /* 0x000fe200078e0006 */
[----:B0-----:R-:W-:-:S03]  /*2440*/  SHF.L.U64.HI R15, R112, 0x3, R113 ;  /* 0x00000003700f7819 */ /* 0x001fc60000010271 */
[----:B------:R-:W-:Y:S01]  /*2450*/  IMAD.IADD R7, R107, 0x1, R21 ;  /* 0x000000016b077824 */ /* 0x000fe200078e0215 */
[----:B------:R-:W-:Y:S01]  /*2460*/  LEA R6, P4, R20, R114, 0x1 ;  /* 0x0000007214067211 */ /* 0x000fe200078808ff */
[----:B------:R-:W-:-:S03]  /*2470*/  IMAD.SHL.U32 R14, R112, 0x8, RZ ;  /* 0x00000008700e7824 */ /* 0x000fc600078e00ff */
[----:B------:R-:W-:Y:S01]  /*2480*/  LEA.HI.X R7, R20, R115, R7, 0x1, P4 ;  /* 0x0000007314077211 */ /* 0x000fe200020f0c07 */
[----:B--2---:R-:W-:-:S05]  /*2490*/  HADD2.F32 R11, -RZ, R5.H0_H0 ;  /* 0x20000005ff0b7230 */ /* 0x004fca0000004100 */
[----:B------:R-:W-:-:S04]  /*24a0*/  FMUL R11, R11, R90 ;  /* 0x0000005a0b0b7220 */ /* 0x000fc80000400000 */
[----:B------:R-:W-:Y:S01]  /*24b0*/  FFMA R24, R24, R23, R11 ;  /* 0x0000001718187223 */ /* 0x000fe2000000000b */
[----:B------:R-:W-:Y:S02]  /*24c0*/  LEA.HI.X R11, R106, UR5, R103, 0x1, P0 ;  /* 0x000000056a0b7c11 */ /* 0x000fe400080f0c67 */
[----:B------:R-:W-:Y:S02]  /*24d0*/  ISETP.GT.AND P0, PT, R4, 0x1, PT ;  /* 0x000000010400780c */ /* 0x000fe40003f04270 */
[----:B------:R-:W-:Y:S02]  /*24e0*/  F2FP.F16.F32.PACK_AB R24, RZ, R24 ;  /* 0x00000018ff18723e */ /* 0x000fe400000000ff */
[----:B------:R-:W-:-:S03]  /*24f0*/  ISETP.GT.AND P3, PT, R3, RZ, P0 ;  /* 0x000000ff0300720c */ /* 0x000fc60000764270 */
[----:B------:R0:W-:Y:S10]  /*2500*/  @P1 STG.E.U16 desc[UR38][R10.64], R24 ;  /* 0x000000180a001986 */ /* 0x0001f4000c101526 */
[----:B------:R-:W-:Y:S05]  /*2510*/  @!P3 BRA `(.L_x_37) ;  /* 0x000000000004b947 */ /* 0x000fea0003800000 */
[----:B------:R1:W5:Y:S02]  /*2520*/  LDG.E.LTC128B.U16 R5, desc[UR38][R6.64+0x2] ;  /* 0x0000022606057981 */ /* 0x000364000c1e1520 */
.L_x_37:
[----:B------:R-:W-:Y:S05]  /*2530*/  BSYNC B1 ;  /* 0x0000000000017941 */ /* 0x000fea0003800000 */
.L_x_36:
[----:B-----5:R-:W-:Y:S01]  /*2540*/  HADD2.F32 R103, -RZ, R5.H0_H0 ;  /* 0x20000005ff677230 */ /* 0x020fe20000004100 */
[----:B------:R-:W-:Y:S01]  /*2550*/  ISETP.GT.AND P2, PT, R3, 0x8, P2 ;  /* 0x000000080300780c */ /* 0x000fe20001744270 */
[----:B------:R-:W-:Y:S01]  /*2560*/  IMAD.WIDE.U32 R20, R104, R112, R14 ;  /* 0x0000007068147225 */ /* 0x000fe200078e000e */
[----:B0-----:R-:W-:-:S03]  /*2570*/  PRMT R24, R5, 0x7610, R24 ;  /* 0x0000761005187816 */ /* 0x001fc60000000018 */
[----:B------:R-:W-:Y:S01]  /*2580*/  FMUL R12, R103, R90 ;  /* 0x0000005a670c7220 */ /* 0x000fe20000400000 */
[----:B------:R-:W-:Y:S01]  /*2590*/  IMAD.IADD R111, R111, 0x1, R21 ;  /* 0x000000016f6f7824 */ /* 0x000fe200078e0215 */
[----:B------:R-:W-:Y:S02]  /*25a0*/  IADD3 R108, P1, R108, R20, RZ ;  /* 0x000000146c6c7210 */ /* 0x000fe40007f3e0ff */
[----:B------:R-:W-:-:S03]  /*25b0*/  FFMA R12, R25, R23, R12 ;  /* 0x00000017190c7223 */ /* 0x000fc6000000000c */
[----:B------:R-:W-:Y:S01]  /*25c0*/  IMAD.X R13, R111, 0x1, R13, P1 ;  /* 0x000000016f0d7824 */ /* 0x000fe200008e060d */
[C---:B------:R-:W-:Y:S02]  /*25d0*/  LEA R14, P1, R108.reuse, R114, 0x1 ;  /* 0x000000726c0e7211 */ /* 0x040fe400078208ff */
[----:B------:R-:W-:Y:S02]  /*25e0*/  F2FP.F16.F32.PACK_AB R12, RZ, R12 ;  /* 0x0000000cff0c723e */ /* 0x000fe400000000ff */
[----:B------:R-:W-:Y:S02]  /*25f0*/  LEA.HI.X R15, R108, R115, R13, 0x1, P1 ;  /* 0x000000736c0f7211 */ /* 0x000fe400008f0c0d */
[----:B------:R-:W-:-:S05]  /*2600*/  PRMT R21, R12, 0x7610, R21 ;  /* 0x000076100c157816 */ /* 0x000fca0000000015 */
[----:B------:R0:W-:Y:S04]  /*2610*/  @P3 STG.E.U16 desc[UR38][R10.64+0x2], R21 ;  /* 0x000002150a003986 */ /* 0x0001e8000c101526 */
[----:B------:R-:W2:Y:S01]  /*2620*/  @P2 LDG.E.LTC128B.U16 R24, desc[UR38][R14.64] ;  /* 0x000000260e182981 */ /* 0x000ea2000c1e1520 */
[----:B------:R-:W-:Y:S01]  /*2630*/  IADD3 R20, P1, R8, R20, RZ ;  /* 0x0000001408147210 */ /* 0x000fe20007f3e0ff */
[----:B------:R-:W-:Y:S01]  /*2640*/  BSSY B1, `(.L_x_38) ;  /* 0x0000011000017945 */ /* 0x000fe20003800000 */
[----:B------:R-:W-:Y:S02]  /*2650*/  SHF.L.U64.HI R13, R91, 0x1, R92 ;  /* 0x000000015b0d7819 */ /* 0x000fe4000001025c */
[----:B------:R-:W-:Y:S01]  /*2660*/  ISETP.GT.AND P0, PT, R3, 0x8, P0 ;  /* 0x000000080300780c */ /* 0x000fe20000704270 */
[----:B0-----:R-:W-:Y:S01]  /*2670*/  IMAD.X R21, R9, 0x1, R111, P1 ;  /* 0x0000000109157824 */ /* 0x001fe200008e066f */
[----:B------:R-:W-:Y:S01]  /*2680*/  LEA R12, P1, R91, R10, 0x1 ;  /* 0x0000000a5b0c7211 */ /* 0x000fe200078208ff */
[----:B------:R-:W-:-:S04]  /*2690*/  IMAD.WIDE.U32 R20, R101, R110, R20 ;  /* 0x0000006e65147225 */ /* 0x000fc800078e0014 */
[----:B------:R-:W-:Y:S01]  /*26a0*/  IMAD.X R13, R13, 0x1, R11, P1 ;  /* 0x000000010d0d7824 */ /* 0x000fe200008e060b */
[----:B------:R-:W-:Y:S01]  /*26b0*/  LEA R8, P3, R20, R114, 0x1 ;  /* 0x0000007214087211 */ /* 0x000fe200078608ff */
[----:B------:R-:W-:-:S05]  /*26c0*/  IMAD.IADD R9, R107, 0x1, R21 ;  /* 0x000000016b097824 */ /* 0x000fca00078e0215 */
[----:B------:R-:W-:Y:S01]  /*26d0*/  LEA.HI.X R9, R20, R115, R9, 0x1, P3 ;  /* 0x0000007314097211 */ /* 0x000fe200018f0c09 */
[----:B--2---:R-:W-:-:S05]  /*26e0*/  HADD2.F32 R5, -RZ, R24.H0_H0 ;  /* 0x20000018ff057230 */ /* 0x004fca0000004100 */
[----:B------:R-:W-:-:S04]  /*26f0*/  FMUL R5, R5, R90 ;  /* 0x0000005a05057220 */ /* 0x000fc80000400000 */
[----:B------:R-:W-:-:S05]  /*2700*/  FFMA R5, R26, R23, R5 ;  /* 0x000000171a057223 */ /* 0x000fca0000000005 */
[----:B------:R-:W-:-:S05]  /*2710*/  F2FP.F16.F32.PACK_AB R5, RZ, R5 ;  /* 0x00000005ff05723e */ /* 0x000fca00000000ff */
[----:B------:R0:W-:Y:S01]  /*2720*/  @P2 STG.E.U16 desc[UR38][R12.64], R5 ;  /* 0x000000050c002986 */ /* 0x0001e2000c101526 */
[----:B------:R-:W-:Y:S05]  /*2730*/  @!P0 BRA `(.L_x_39) ;  /* 0x0000000000048947 */ /* 0x000fea0003800000 */
[----:B------:R2:W5:Y:S02]  /*2740*/  LDG.E.LTC128B.U16 R24, desc[UR38][R8.64+0x2] ;  /* 0x0000022608187981 */ /* 0x000564000c1e1520 */
.L_x_39:
[----:B------:R-:W-:Y:S05]  /*2750*/  BSYNC B1 ;  /* 0x0000000000017941 */ /* 0x000fea0003800000 */
.L_x_38:
[----:B0----5:R-:W-:Y:S01]  /*2760*/  HADD2.F32 R5, -RZ, R24.H0_H0 ;  /* 0x20000018ff057230 */ /* 0x021fe20000004100 */
[----:B------:R-:W-:Y:S01]  /*2770*/  ISETP.GT.AND P1, PT, R4, 0x8, PT ;  /* 0x000000080400780c */ /* 0x000fe20003f24270 */
[----:B------:R-:W-:Y:S03]  /*2780*/  BSSY B1, `(.L_x_40) ;  /* 0x0000008000017945 */ /* 0x000fe60003800000 */
[----:B------:R-:W-:Y:S01]  /*2790*/  FMUL R14, R5, R90 ;  /* 0x0000005a050e7220 */ /* 0x000fe20000400000 */
[----:B------:R-:W-:-:S03]  /*27a0*/  ISETP.GT.AND P2, PT, R3, RZ, P1 ;  /* 0x000000ff0300720c */ /* 0x000fc60000f44270 */
[----:B------:R-:W-:-:S05]  /*27b0*/  FFMA R14, R27, R23, R14 ;  /* 0x000000171b0e7223 */ /* 0x000fca000000000e */
[----:B------:R-:W-:-:S05]  /*27c0*/  F2FP.F16.F32.PACK_AB R14, RZ, R14 ;  /* 0x0000000eff0e723e */ /* 0x000fca00000000ff */
[----:B------:R0:W-:Y:S01]  /*27d0*/  @P0 STG.E.U16 desc[UR38][R12.64+0x2], R14 ;  /* 0x0000020e0c000986 */ /* 0x0001e2000c101526 */
[----:B------:R-:W-:Y:S05]  /*27e0*/  @!P2 BRA `(.L_x_41) ;  /* 0x000000000004a947 */ /* 0x000fea0003800000 */
[----:B------:R3:W5:Y:S02]  /*27f0*/  LDG.E.LTC128B.U16 R24, desc[UR38][R6.64+0x10] ;  /* 0x0000102606187981 */ /* 0x000764000c1e1520 */
.L_x_41:
[----:B------:R-:W-:Y:S05]  /*2800*/  BSYNC B1 ;  /* 0x0000000000017941 */ /* 0x000fea0003800000 */
.L_x_40:
[----:B-----5:R-:W-:Y:S01]  /*2810*/  HADD2.F32 R5, -RZ, R24.H0_H0 ;  /* 0x20000018ff057230 */ /* 0x020fe20000004100 */
        /* <DEDUP_REMOVED lines=9> */
.L_x_43:
[----:B------:R-:W-:Y:S05]  /*28b0*/  BSYNC B1 ;  /* 0x0000000000017941 */ /* 0x000fea0003800000 */
.L_x_42:
[----:B----45:R-:W-:Y:S01]  /*28c0*/  HADD2.F32 R5, -RZ, R24.H0_H0 ;  /* 0x20000018ff057230 */ /* 0x030fe20000004100 */
[----:B------:R-:W-:Y:S01]  /*28d0*/  ISETP.GT.AND P1, PT, R3, 0x8, P1 ;  /* 0x000000080300780c */ /* 0x000fe20000f24270 */
[----:B------:R-:W-:Y:S03]  /*28e0*/  BSSY B1, `(.L_x_44) ;  /* 0x0000007000017945 */ /* 0x000fe60003800000 */
[----:B0-----:R-:W-:-:S04]  /*28f0*/  FMUL R14, R5, R90 ;  /* 0x0000005a050e7220 */ /* 0x001fc80000400000 */
[----:B------:R-:W-:-:S05]  /*2900*/  FFMA R14, R29, R23, R14 ;  /* 0x000000171d0e7223 */ /* 0x000fca000000000e */
[----:B------:R-:W-:-:S05]  /*2910*/  F2FP.F16.F32.PACK_AB R14, RZ, R14 ;  /* 0x0000000eff0e723e */ /* 0x000fca00000000ff */
[----:B------:R0:W-:Y:S01]  /*2920*/  @P3 STG.E.U16 desc[UR38][R10.64+0x12], R14 ;  /* 0x0000120e0a003986 */ /* 0x0001e2000c101526 */
[----:B------:R-:W-:Y:S05]  /*2930*/  @!P1 BRA `(.L_x_45) ;  /* 0x0000000000049947 */ /* 0x000fea0003800000 */
[----:B------:R4:W5:Y:S02]  /*2940*/  LDG.E.LTC128B.U16 R24, desc[UR38][R8.64+0x10] ;  /* 0x0000102608187981 */ /* 0x000964000c1e1520 */
.L_x_45:
[----:B------:R-:W-:Y:S05]  /*2950*/  BSYNC B1 ;  /* 0x0000000000017941 */ /* 0x000fea0003800000 */
.L_x_44:
[----:B-----5:R-:W-:Y:S01]  /*2960*/  HADD2.F32 R5, -RZ, R24.H0_H0 ;  /* 0x20000018ff057230 */ /* 0x020fe20000004100 */
[----:B------:R-:W-:Y:S01]  /*2970*/  ISETP.GT.AND P0, PT, R3, 0x8, P0 ;  /* 0x000000080300780c */ /* 0x000fe20000704270 */
[----:B------:R-:W-:Y:S03]  /*2980*/  BSSY B1, `(.L_x_46) ;  /* 0x0000007000017945 */ /* 0x000fe60003800000 */
[----:B------:R-:W-:-:S04]  /*2990*/  FMUL R5, R5, R90 ;  /* 0x0000005a05057220 */ /* 0x000fc80000400000 */
[----:B------:R-:W-:-:S05]  /*29a0*/  FFMA R5, R30, R23, R5 ;  /* 0x000000171e057223 */ /* 0x000fca0000000005 */
[----:B------:R-:W-:-:S05]  /*29b0*/  F2FP.F16.F32.PACK_AB R5, RZ, R5 ;  /* 0x00000005ff05723e */ /* 0x000fca00000000ff */
[----:B------:R0:W-:Y:S01]  /*29c0*/  @P1 STG.E.U16 desc[UR38][R12.64+0x10], R5 ;  /* 0x000010050c001986 */ /* 0x0001e2000c101526 */
[----:B------:R-:W-:Y:S05]  /*29d0*/  @!P0 BRA `(.L_x_47) ;  /* 0x0000000000048947 */ /* 0x000fea0003800000 */
[----:B------:R0:W5:Y:S02]  /*29e0*/  LDG.E.LTC128B.U16 R24, desc[UR38][R8.64+0x12] ;  /* 0x0000122608187981 */ /* 0x000164000c1e1520 */
.L_x_47:
[----:B------:R-:W-:Y:S05]  /*29f0*/  BSYNC B1 ;  /* 0x0000000000017941 */ /* 0x000fea0003800000 */
.L_x_46:
        /* <DEDUP_REMOVED lines=10> */
.L_x_49:
[----:B------:R-:W-:Y:S05]  /*2aa0*/  BSYNC B1 ;  /* 0x0000000000017941 */ /* 0x000fea0003800000 */
.L_x_48:
        /* <DEDUP_REMOVED lines=10> */
.L_x_51:
[----:B------:R-:W-:Y:S05]  /*2b50*/  BSYNC B1 ;  /* 0x0000000000017941 */ /* 0x000fea0003800000 */
.L_x_50:
[----:B0----5:R-:W-:Y:S01]  /*2b60*/  HADD2.F32 R5, -RZ, R24.H0_H0 ;  /* 0x20000018ff057230 */ /* 0x021fe20000004100 */
        /* <DEDUP_REMOVED lines=8> */
.L_x_53:
[----:B------:R-:W-:Y:S05]  /*2bf0*/  BSYNC B1 ;  /* 0x0000000000017941 */ /* 0x000fea0003800000 */
.L_x_52:
        /* <DEDUP_REMOVED lines=9> */
.L_x_55:
[----:B------:R-:W-:Y:S05]  /*2c90*/  BSYNC B1 ;  /* 0x0000000000017941 */ /* 0x000fea0003800000 */
.L_x_54:
        /* <DEDUP_REMOVED lines=10> */
.L_x_57:
[----:B------:R-:W-:Y:S05]  /*2d40*/  BSYNC B1 ;  /* 0x0000000000017941 */ /* 0x000fea0003800000 */
.L_x_56:
        /* <DEDUP_REMOVED lines=10> */
.L_x_59:
[----:B------:R-:W-:Y:S05]  /*2df0*/  BSYNC B1 ;  /* 0x0000000000017941 */ /* 0x000fea0003800000 */
.L_x_58:
        /* <DEDUP_REMOVED lines=9> */
.L_x_61:
[----:B------:R-:W-:Y:S05]  /*2e90*/  BSYNC B1 ;  /* 0x0000000000017941 */ /* 0x000fea0003800000 */
.L_x_60:
        /* <DEDUP_REMOVED lines=9> */
.L_x_63:
[----:B------:R-:W-:Y:S05]  /*2f30*/  BSYNC B1 ;  /* 0x0000000000017941 */ /* 0x000fea0003800000 */
.L_x_62:
        /* <DEDUP_REMOVED lines=10> */
.L_x_65:
[----:B------:R-:W-:Y:S05]  /*2fe0*/  BSYNC B1 ;  /* 0x0000000000017941 */ /* 0x000fea0003800000 */
.L_x_64:
        /* <DEDUP_REMOVED lines=10> */
.L_x_67:
[----:B------:R-:W-:Y:S05]  /*3090*/  BSYNC B1 ;  /* 0x0000000000017941 */ /* 0x000fea0003800000 */
.L_x_66:
        /* <DEDUP_REMOVED lines=9> */
.L_x_69:
[----:B------:R-:W-:Y:S05]  /*3130*/  BSYNC B1 ;  /* 0x0000000000017941 */ /* 0x000fea0003800000 */
.L_x_68:
        /* <DEDUP_REMOVED lines=9> */
.L_x_71:
[----:B------:R-:W-:Y:S05]  /*31d0*/  BSYNC B1 ;  /* 0x0000000000017941 */ /* 0x000fea0003800000 */
.L_x_70:
        /* <DEDUP_REMOVED lines=10> */
.L_x_73:
[----:B------:R-:W-:Y:S05]  /*3280*/  BSYNC B1 ;  /* 0x0000000000017941 */ /* 0x000fea0003800000 */
.L_x_72:
        /* <DEDUP_REMOVED lines=10> */
.L_x_75:
[----:B------:R-:W-:Y:S05]  /*3330*/  BSYNC B1 ;  /* 0x0000000000017941 */ /* 0x000fea0003800000 */
.L_x_74:
        /* <DEDUP_REMOVED lines=9> */
.L_x_77:
[----:B------:R-:W-:Y:S05]  /*33d0*/  BSYNC B1 ;  /* 0x0000000000017941 */ /* 0x000fea0003800000 */
.L_x_76:
        /* <DEDUP_REMOVED lines=9> */
.L_x_79:
[----:B------:R-:W-:Y:S05]  /*3470*/  BSYNC B1 ;  /* 0x0000000000017941 */ /* 0x000fea0003800000 */
.L_x_78:
        /* <DEDUP_REMOVED lines=10> */
.L_x_81:
[----:B------:R-:W-:Y:S05]  /*3520*/  BSYNC B1 ;  /* 0x0000000000017941 */ /* 0x000fea0003800000 */
.L_x_80:
        /* <DEDUP_REMOVED lines=10> */
.L_x_83:
[----:B------:R-:W-:Y:S05]  /*35d0*/  BSYNC B1 ;  /* 0x0000000000017941 */ /* 0x000fea0003800000 */
.L_x_82:
        /* <DEDUP_REMOVED lines=9> */
.L_x_85:
[----:B------:R-:W-:Y:S05]  /*3670*/  BSYNC B1 ;  /* 0x0000000000017941 */ /* 0x000fea0003800000 */
.L_x_84:
        /* <DEDUP_REMOVED lines=9> */
.L_x_87:
[----:B------:R-:W-:Y:S05]  /*3710*/  BSYNC B1 ;  /* 0x0000000000017941 */ /* 0x000fea0003800000 */
.L_x_86:
        /* <DEDUP_REMOVED lines=10> */
.L_x_89:
[----:B------:R-:W-:Y:S05]  /*37c0*/  BSYNC B1 ;  /* 0x0000000000017941 */ /* 0x000fea0003800000 */
.L_x_88:
        /* <DEDUP_REMOVED lines=10> */
.L_x_91:
[----:B------:R-:W-:Y:S05]  /*3870*/  BSYNC B1 ;  /* 0x0000000000017941 */ /* 0x000fea0003800000 */
.L_x_90:
        /* <DEDUP_REMOVED lines=9> */
.L_x_93:
[----:B------:R-:W-:Y:S05]  /*3910*/  BSYNC B1 ;  /* 0x0000000000017941 */ /* 0x000fea0003800000 */
.L_x_92:
        /* <DEDUP_REMOVED lines=9> */
.L_x_95:
[----:B------:R-:W-:Y:S05]  /*39b0*/  BSYNC B1 ;  /* 0x0000000000017941 */ /* 0x000fea0003800000 */
.L_x_94:
        /* <DEDUP_REMOVED lines=10> */
.L_x_97:
[----:B------:R-:W-:Y:S05]  /*3a60*/  BSYNC B1 ;  /* 0x0000000000017941 */ /* 0x000fea0003800000 */
.L_x_96:
        /* <DEDUP_REMOVED lines=10> */
.L_x_99:
[----:B------:R-:W-:Y:S05]  /*3b10*/  BSYNC B1 ;  /* 0x0000000000017941 */ /* 0x000fea0003800000 */
.L_x_98:
        /* <DEDUP_REMOVED lines=9> */
.L_x_101:
[----:B------:R-:W-:Y:S05]  /*3bb0*/  BSYNC B1 ;  /* 0x0000000000017941 */ /* 0x000fea0003800000 */
.L_x_100:
        /* <DEDUP_REMOVED lines=9> */
.L_x_103:
[----:B------:R-:W-:Y:S05]  /*3c50*/  BSYNC B1 ;  /* 0x0000000000017941 */ /* 0x000fea0003800000 */
.L_x_102:
        /* <DEDUP_REMOVED lines=10> */
.L_x_105:
[----:B------:R-:W-:Y:S05]  /*3d00*/  BSYNC B1 ;  /* 0x0000000000017941 */ /* 0x000fea0003800000 */
.L_x_104:
        /* <DEDUP_REMOVED lines=10> */
.L_x_107:
[----:B------:R-:W-:Y:S05]  /*3db0*/  BSYNC B1 ;  /* 0x0000000000017941 */ /* 0x000fea0003800000 */
.L_x_106:
        /* <DEDUP_REMOVED lines=9> */
.L_x_109:
[----:B------:R-:W-:Y:S05]  /*3e50*/  BSYNC B1 ;  /* 0x0000000000017941 */ /* 0x000fea0003800000 */
.L_x_108:
        /* <DEDUP_REMOVED lines=9> */
.L_x_111:
[----:B------:R-:W-:Y:S05]  /*3ef0*/  BSYNC B1 ;  /* 0x0000000000017941 */ /* 0x000fea0003800000 */
.L_x_110:
        /* <DEDUP_REMOVED lines=10> */
.L_x_113:
[----:B------:R-:W-:Y:S05]  /*3fa0*/  BSYNC B1 ;  /* 0x0000000000017941 */ /* 0x000fea0003800000 */
.L_x_112:
        /* <DEDUP_REMOVED lines=10> */
.L_x_115:
[----:B------:R-:W-:Y:S05]  /*4050*/  BSYNC B1 ;  /* 0x0000000000017941 */ /* 0x000fea0003800000 */
.L_x_114:
        /* <DEDUP_REMOVED lines=9> */
.L_x_117:
[----:B------:R-:W-:Y:S05]  /*40f0*/  BSYNC B1 ;  /* 0x0000000000017941 */ /* 0x000fea0003800000 */
.L_x_116:
        /* <DEDUP_REMOVED lines=9> */
.L_x_119:
[----:B------:R-:W-:Y:S05]  /*4190*/  BSYNC B1 ;  /* 0x0000000000017941 */ /* 0x000fea0003800000 */
.L_x_118:
        /* <DEDUP_REMOVED lines=10> */
.L_x_121:
[----:B------:R-:W-:Y:S05]  /*4240*/  BSYNC B1 ;  /* 0x0000000000017941 */ /* 0x000fea0003800000 */
.L_x_120:
        /* <DEDUP_REMOVED lines=10> */
.L_x_123:
[----:B------:R-:W-:Y:S05]  /*42f0*/  BSYNC B1 ;  /* 0x0000000000017941 */ /* 0x000fea0003800000 */
.L_x_122:
        /* <DEDUP_REMOVED lines=9> */
.L_x_125:
[----:B------:R-:W-:Y:S05]  /*4390*/  BSYNC B1 ;  /* 0x0000000000017941 */ /* 0x000fea0003800000 */
.L_x_124:
        /* <DEDUP_REMOVED lines=9> */
.L_x_127:
[----:B------:R-:W-:Y:S05]  /*4430*/  BSYNC B1 ;  /* 0x0000000000017941 */ /* 0x000fea0003800000 */
.L_x_126:
        /* <DEDUP_REMOVED lines=10> */
.L_x_129:
[----:B------:R-:W-:Y:S05]  /*44e0*/  BSYNC B1 ;  /* 0x0000000000017941 */ /* 0x000fea0003800000 */
.L_x_128:
        /* <DEDUP_REMOVED lines=10> */
.L_x_131:
[----:B------:R-:W-:Y:S05]  /*4590*/  BSYNC B1 ;  /* 0x0000000000017941 */ /* 0x000fea0003800000 */
.L_x_130:
        /* <DEDUP_REMOVED lines=9> */
.L_x_133:
[----:B------:R-:W-:Y:S05]  /*4630*/  BSYNC B1 ;  /* 0x0000000000017941 */ /* 0x000fea0003800000 */
.L_x_132:
        /* <DEDUP_REMOVED lines=9> */
.L_x_135:
[----:B------:R-:W-:Y:S05]  /*46d0*/  BSYNC B1 ;  /* 0x0000000000017941 */ /* 0x000fea0003800000 */
.L_x_134:
        /* <DEDUP_REMOVED lines=10> */
.L_x_137:
[----:B------:R-:W-:Y:S05]  /*4780*/  BSYNC B1 ;  /* 0x0000000000017941 */ /* 0x000fea0003800000 */
.L_x_136:
        /* <DEDUP_REMOVED lines=10> */
.L_x_139:
[----:B------:R-:W-:Y:S05]  /*4830*/  BSYNC B1 ;  /* 0x0000000000017941 */ /* 0x000fea0003800000 */
.L_x_138:
        /* <DEDUP_REMOVED lines=9> */
.L_x_141:
[----:B------:R-:W-:Y:S05]  /*48d0*/  BSYNC B1 ;  /* 0x0000000000017941 */ /* 0x000fea0003800000 */
.L_x_140:
        /* <DEDUP_REMOVED lines=9> */
.L_x_143:
[----:B------:R-:W-:Y:S05]  /*4970*/  BSYNC B1 ;  /* 0x0000000000017941 */ /* 0x000fea0003800000 */
.L_x_142:
        /* <DEDUP_REMOVED lines=10> */
.L_x_145:
[----:B------:R-:W-:Y:S05]  /*4a20*/  BSYNC B1 ;  /* 0x0000000000017941 */ /* 0x000fea0003800000 */
.L_x_144:
        /* <DEDUP_REMOVED lines=10> */
.L_x_147:
[----:B------:R-:W-:Y:S05]  /*4ad0*/  BSYNC B1 ;  /* 0x0000000000017941 */ /* 0x000fea0003800000 */
.L_x_146:
        /* <DEDUP_REMOVED lines=9> */
.L_x_149:
[----:B------:R-:W-:Y:S05]  /*4b70*/  BSYNC B1 ;  /* 0x0000000000017941 */ /* 0x000fea0003800000 */
.L_x_148:
        /* <DEDUP_REMOVED lines=9> */
.L_x_151:
[----:B------:R-:W-:Y:S05]  /*4c10*/  BSYNC B1 ;  /* 0x0000000000017941 */ /* 0x000fea0003800000 */
.L_x_150:
        /* <DEDUP_REMOVED lines=10> */
.L_x_153:
[----:B------:R-:W-:Y:S05]  /*4cc0*/  BSYNC B1 ;  /* 0x0000000000017941 */ /* 0x000fea0003800000 */
.L_x_152:
[----:B-----5:R-:W-:Y:S01]  /*4cd0*/  HADD2.F32 R5, -RZ, R24.H0_H0 ;  /* 0x20000018ff057230 */ /* 0x020fe20000004100 */
[----:B------:R-:W-:Y:S01]  /*4ce0*/  ISETP.GT.AND P0, PT, R4, 0x79, PT ;  /* 0x000000790400780c */ /* 0x000fe20003f04270 */
[----:B------:R-:W-:Y:S01]  /*4cf0*/  @P2 IMAD.MOV.U32 R4, RZ, RZ, R10 ;  /* 0x000000ffff042224 */ /* 0x000fe200078e000a */
[----:B------:R-:W-:Y:S02]  /*4d00*/  BSSY B1, `(.L_x_154) ;  /* 0x000000a000017945 */ /* 0x000fe40003800000 */
[----:B------:R-:W-:Y:S01]  /*4d10*/  FMUL R5, R5, R90 ;  /* 0x0000005a05057220 */ /* 0x000fe20000400000 */
[----:B------:R-:W-:-:S03]  /*4d20*/  ISETP.GT.AND P3, PT, R3, RZ, P0 ;  /* 0x000000ff0300720c */ /* 0x000fc60000764270 */
[----:B------:R-:W-:-:S05]  /*4d30*/  FFMA R5, R84, R23, R5 ;  /* 0x0000001754057223 */ /* 0x000fca0000000005 */
[----:B------:R-:W-:-:S04]  /*4d40*/  F2FP.F16.F32.PACK_AB R5, RZ, R5 ;  /* 0x00000005ff05723e */ /* 0x000fc800000000ff */
[----:B0-----:R-:W-:Y:S01]  /*4d50*/  PRMT R14, R5, 0x7610, R14 ;  /* 0x00007610050e7816 */ /* 0x001fe2000000000e */
[----:B------:R-:W-:-:S05]  /*4d60*/  @P2 IMAD.MOV.U32 R5, RZ, RZ, R11 ;  /* 0x000000ffff052224 */ /* 0x000fca00078e000b */
[----:B------:R0:W-:Y:S01]  /*4d70*/  @P2 STG.E.U16 desc[UR38][R4.64+0xf0], R14 ;  /* 0x0000f00e04002986 */ /* 0x0001e2000c101526 */
[----:B------:R-:W-:Y:S05]  /*4d80*/  @!P3 BRA `(.L_x_155) ;  /* 0x000000000004b947 */ /* 0x000fea0003800000 */
[----:B------:R0:W5:Y:S02]  /*4d90*/  LDG.E.LTC128B.U16 R24, desc[UR38][R6.64+0xf2] ;  /* 0x0000f22606187981 */ /* 0x000164000c1e1520 */
.L_x_155:
[----:B------:R-:W-:Y:S05]  /*4da0*/  BSYNC B1 ;  /* 0x0000000000017941 */ /* 0x000fea0003800000 */
.L_x_154:
        /* <DEDUP_REMOVED lines=9> */
.L_x_157:
[----:B------:R-:W-:Y:S05]  /*4e40*/  BSYNC B1 ;  /* 0x0000000000017941 */ /* 0x000fea0003800000 */
.L_x_156:
[----:B-----5:R-:W-:Y:S01]  /*4e50*/  HADD2.F32 R5, -RZ, R24.H0_H0 ;  /* 0x20000018ff057230 */ /* 0x020fe20000004100 */
[----:B------:R-:W-:Y:S01]  /*4e60*/  ISETP.GT.AND P0, PT, R3, 0x8, P0 ;  /* 0x000000080300780c */ /* 0x000fe20000704270 */
[----:B0-----:R-:W-:Y:S01]  /*4e70*/  @P1 IMAD.MOV.U32 R4, RZ, RZ, R12 ;  /* 0x000000ffff041224 */ /* 0x001fe200078e000c */
[----:B------:R-:W-:Y:S02]  /*4e80*/  BSSY B1, `(.L_x_158) ;  /* 0x0000009000017945 */ /* 0x000fe40003800000 */
[----:B------:R-:W-:-:S04]  /*4e90*/  FMUL R5, R5, R90 ;  /* 0x0000005a05057220 */ /* 0x000fc80000400000 */
[----:B------:R-:W-:-:S05]  /*4ea0*/  FFMA R5, R86, R23, R5 ;  /* 0x0000001756057223 */ /* 0x000fca0000000005 */
[----:B------:R-:W-:-:S04]  /*4eb0*/  F2FP.F16.F32.PACK_AB R5, RZ, R5 ;  /* 0x00000005ff05723e */ /* 0x000fc800000000ff */
[----:B-1-3--:R-:W-:Y:S01]  /*4ec0*/  PRMT R6, R5, 0x7610, R6 ;  /* 0x0000761005067816 */ /* 0x00afe20000000006 */
[----:B------:R-:W-:-:S05]  /*4ed0*/  @P1 IMAD.MOV.U32 R5, RZ, RZ, R13 ;  /* 0x000000ffff051224 */ /* 0x000fca00078e000d */
[----:B------:R0:W-:Y:S01]  /*4ee0*/  @P1 STG.E.U16 desc[UR38][R4.64+0xf0], R6 ;  /* 0x0000f00604001986 */ /* 0x0001e2000c101526 */
[----:B------:R-:W-:Y:S05]  /*4ef0*/  @!P0 BRA `(.L_x_159) ;  /* 0x0000000000048947 */ /* 0x000fea0003800000 */
[----:B------:R1:W5:Y:S02]  /*4f00*/  LDG.E.LTC128B.U16 R24, desc[UR38][R8.64+0xf2] ;  /* 0x0000f22608187981 */ /* 0x000364000c1e1520 */
.L_x_159:
[----:B------:R-:W-:Y:S05]  /*4f10*/  BSYNC B1 ;  /* 0x0000000000017941 */ /* 0x000fea0003800000 */
.L_x_158:
[----:B------:R-:W-:Y:S05]  /*4f20*/  @!P0 BRA `(.L_x_160) ;  /* 0x0000001000e88947 */ /* 0x000fea0003800000 */
[----:B-----5:R-:W-:-:S05]  /*4f30*/  HADD2.F32 R3, -RZ, R24.H0_H0 ;  /* 0x20000018ff037230 */ /* 0x020fca0000004100 */
[----:B0-----:R-:W-:-:S04]  /*4f40*/  FMUL R4, R3, R90 ;  /* 0x0000005a03047220 */ /* 0x001fc80000400000 */
[----:B------:R-:W-:-:S05]  /*4f50*/  FFMA R4, R87, R23, R4 ;  /* 0x0000001757047223 */ /* 0x000fca0000000004 */
[----:B------:R-:W-:-:S05]  /*4f60*/  F2FP.F16.F32.PACK_AB R4, RZ, R4 ;  /* 0x00000004ff04723e */ /* 0x000fca00000000ff */
[----:B------:R3:W-:Y:S01]  /*4f70*/  STG.E.U16 desc[UR38][R12.64+0xf2], R4 ;  /* 0x0000f2040c007986 */ /* 0x0007e2000c101526 */
[----:B------:R-:W-:Y:S05]  /*4f80*/  BRA `(.L_x_160) ;  /* 0x0000001000d07947 */ /* 0x000fea0003800000 */
.L_x_35:
[----:B------:R-:W-:Y:S01]  /*4f90*/  ISETP.GT.AND P3, PT, R4, 0x1, PT ;  /* 0x000000010400780c */ /* 0x000fe20003f64270 */
[----:B------:R-:W-:Y:S01]  /*4fa0*/  ULDC.64 UR4, c[0x0][0x5c0] ;  /* 0x0001700000047ab9 */ /* 0x000fe20000000a00 */
[-C--:B------:R-:W-:Y:S01]  /*4fb0*/  FMUL R24, R24, R23.reuse ;  /* 0x0000001718187220 */ /* 0x080fe20000400000 */
[----:B------:R-:W-:Y:S01]  /*4fc0*/  LEA R6, P4, R106, UR4, 0x1 ;  /* 0x000000046a067c11 */ /* 0x000fe2000f8808ff */
[-C--:B------:R-:W-:Y:S01]  /*4fd0*/  FMUL R25, R25, R23.reuse ;  /* 0x0000001719197220 */ /* 0x080fe20000400000 */
[----:B------:R-:W-:Y:S01]  /*4fe0*/  ISETP.GT.AND P0, PT, R3, RZ, P3 ;  /* 0x000000ff0300720c */ /* 0x000fe20001f04270 */
[-C--:B------:R-:W-:Y:S01]  /*4ff0*/  FMUL R26, R26, R23.reuse ;  /* 0x000000171a1a7220 */ /* 0x080fe20000400000 */
[----:B------:R-:W-:Y:S01]  /*5000*/  F2FP.F16.F32.PACK_AB R24, RZ, R24 ;  /* 0x00000018ff18723e */ /* 0x000fe200000000ff */
[-C--:B------:R-:W-:Y:S01]  /*5010*/  FMUL R27, R27, R23.reuse ;  /* 0x000000171b1b7220 */ /* 0x080fe20000400000 */
[----:B------:R-:W-:Y:S01]  /*5020*/  LEA.HI.X R7, R106, UR5, R103, 0x1, P4 ;  /* 0x000000056a077c11 */ /* 0x000fe2000a0f0c67 */
[----:B------:R-:W-:Y:S01]  /*5030*/  FMUL R28, R28, R23 ;  /* 0x000000171c1c7220 */ /* 0x000fe20000400000 */
[----:B------:R-:W-:Y:S01]  /*5040*/  F2FP.F16.F32.PACK_AB R25, RZ, R25 ;  /* 0x00000019ff19723e */ /* 0x000fe200000000ff */
[-C--:B------:R-:W-:Y:S01]  /*5050*/  FMUL R29, R29, R23.reuse ;  /* 0x000000171d1d7220 */ /* 0x080fe20000400000 */
[----:B------:R-:W-:Y:S01]  /*5060*/  ISETP.GT.AND P2, PT, R3, 0x8, P2 ;  /* 0x000000080300780c */ /* 0x000fe20001744270 */
[----:B------:R-:W-:Y:S01]  /*5070*/  @P1 STG.E.U16 desc[UR38][R6.64], R24 ;  /* 0x0000001806001986 */ /* 0x000fe2000c101526 */
[----:B------:R-:W-:Y:S01]  /*5080*/  ISETP.GT.AND P1, PT, R4, 0x8, PT ;  /* 0x000000080400780c */ /* 0x000fe20003f24270 */
[-C--:B------:R-:W-:Y:S01]  /*5090*/  FMUL R30, R30, R23.reuse ;  /* 0x000000171e1e7220 */ /* 0x080fe20000400000 */
[C---:B------:R-:W-:Y:S01]  /*50a0*/  SHF.L.U64.HI R5, R91.reuse, 0x1, R92 ;  /* 0x000000015b057819 */ /* 0x040fe2000001025c */
[----:B------:R-:W-:Y:S01]  /*50b0*/  @P0 STG.E.U16 desc[UR38][R6.64+0x2], R25 ;  /* 0x0000021906000986 */ /* 0x000fe2000c101526 */
[----:B------:R-:W-:Y:S01]  /*50c0*/  LEA R8, P5, R91, R6, 0x1 ;  /* 0x000000065b087211 */ /* 0x000fe200078a08ff */
[-C--:B------:R-:W-:Y:S01]  /*50d0*/  FMUL R31, R31, R23.reuse ;  /* 0x000000171f1f7220 */ /* 0x080fe20000400000 */
[----:B------:R-:W-:Y:S01]  /*50e0*/  ISETP.GT.AND P3, PT, R3, 0x8, P3 ;  /* 0x000000080300780c */ /* 0x000fe20001f64270 */
[-C--:B------:R-:W-:Y:S01]  /*50f0*/  FMUL R32, R32, R23.reuse ;  /* 0x0000001720207220 */ /* 0x080fe20000400000 */
[----:B------:R-:W-:Y:S01]  /*5100*/  ISETP.GT.AND P0, PT, R4, 0x9, PT ;  /* 0x000000090400780c */ /* 0x000fe20003f04270 */
[----:B------:R-:W-:Y:S01]  /*5110*/  IMAD.X R9, R5, 0x1, R7, P5 ;  /* 0x0000000105097824 */ /* 0x000fe200028e0607 */
[----:B------:R-:W-:Y:S01]  /*5120*/  ISETP.GT.AND P4, PT, R3, RZ, P1 ;  /* 0x000000ff0300720c */ /* 0x000fe20000f84270 */
[-C--:B------:R-:W-:Y:S01]  /*5130*/  FMUL R33, R33, R23.reuse ;  /* 0x0000001721217220 */ /* 0x080fe20000400000 */
[----:B------:R-:W-:Y:S01]  /*5140*/  F2FP.F16.F32.PACK_AB R26, RZ, R26 ;  /* 0x0000001aff1a723e */ /* 0x000fe200000000ff */
[-C--:B------:R-:W-:Y:S01]  /*5150*/  FMUL R34, R34, R23.reuse ;  /* 0x0000001722227220 */ /* 0x080fe20000400000 */
[----:B------:R-:W-:Y:S01]  /*5160*/  ISETP.GT.AND P5, PT, R3, RZ, P0 ;  /* 0x000000ff0300720c */ /* 0x000fe200007a4270 */
[----:B------:R-:W-:Y:S01]  /*5170*/  FMUL R35, R35, R23 ;  /* 0x0000001723237220 */ /* 0x000fe20000400000 */
[----:B------:R-:W-:Y:S01]  /*5180*/  F2FP.F16.F32.PACK_AB R27, RZ, R27 ;  /* 0x0000001bff1b723e */ /* 0x000fe200000000ff */
[----:B------:R-:W-:Y:S01]  /*5190*/  @P2 STG.E.U16 desc[UR38][R8.64], R26 ;  /* 0x0000001a08002986 */ /* 0x000fe2000c101526 */
[----:B------:R-:W-:Y:S01]  /*51a0*/  F2FP.F16.F32.PACK_AB R28, RZ, R28 ;  /* 0x0000001cff1c723e */ /* 0x000fe200000000ff */
[-C--:B------:R-:W-:Y:S01]  /*51b0*/  FMUL R36, R36, R23.reuse ;  /* 0x0000001724247220 */ /* 0x080fe20000400000 */
[----:B------:R-:W-:Y:S01]  /*51c0*/  ISETP.GT.AND P2, PT, R3, 0x8, P1 ;  /* 0x000000080300780c */ /* 0x000fe20000f44270 */
[----:B------:R-:W-:Y:S01]  /*51d0*/  @P3 STG.E.U16 desc[UR38][R8.64+0x2], R27 ;  /* 0x0000021b08003986 */ /* 0x000fe2000c101526 */
[----:B------:R-:W-:Y:S01]  /*51e0*/  ISETP.GT.AND P1, PT, R4, 0x10, PT ;  /* 0x000000100400780c */ /* 0x000fe20003f24270 */
[----:B------:R-:W-:Y:S01]  /*51f0*/  FMUL R37, R37, R23 ;  /* 0x0000001725257220 */ /* 0x000fe20000400000 */
[----:B------:R-:W-:Y:S01]  /*5200*/  F2FP.F16.F32.PACK_AB R29, RZ, R29 ;  /* 0x0000001dff1d723e */ /* 0x000fe200000000ff */
[----:B------:R-:W-:Y:S01]  /*5210*/  @P4 STG.E.U16 desc[UR38][R6.64+0x10], R28 ;  /* 0x0000101c06004986 */ /* 0x000fe2000c101526 */
[C---:B------:R-:W-:Y:S01]  /*5220*/  ISETP.GT.AND P3, PT, R3.reuse, 0x8, P0 ;  /* 0x000000080300780c */ /* 0x040fe20000764270 */
[-C--:B------:R-:W-:Y:S01]  /*5230*/  FMUL R38, R38, R23.reuse ;  /* 0x0000001726267220 */ /* 0x080fe20000400000 */
[----:B------:R-:W-:Y:S01]  /*5240*/  ISETP.GT.AND P0, PT, R4, 0x11, PT ;  /* 0x000000110400780c */ /* 0x000fe20003f04270 */
[----:B------:R-:W-:Y:S01]  /*5250*/  @P5 STG.E.U16 desc[UR38][R6.64+0x12], R29 ;  /* 0x0000121d06005986 */ /* 0x000fe2000c101526 */
        /* <DEDUP_REMOVED lines=161> */
[----:B------:R-:W-:Y:S01]  /*5c70*/  FMUL R87, R87, R23 ;  /* 0x0000001757577220 */ /* 0x000fe20000400000 */
[----:B------:R-:W-:-:S02]  /*5c80*/  F2FP.F16.F32.PACK_AB R62, RZ, R62 ;  /* 0x0000003eff3e723e */ /* 0x000fc400000000ff */
[C---:B------:R-:W-:Y:S02]  /*5c90*/  ISETP.GT.AND P5, PT, R3.reuse, RZ, P0 ;  /* 0x000000ff0300720c */ /* 0x040fe400007a4270 */
[----:B------:R-:W-:Y:S01]  /*5ca0*/  F2FP.F16.F32.PACK_AB R63, RZ, R63 ;  /* 0x0000003fff3f723e */ /* 0x000fe200000000ff */
[----:B------:R-:W-:Y:S01]  /*5cb0*/  @P2 STG.E.U16 desc[UR38][R8.64+0x90], R62 ;  /* 0x0000903e08002986 */ /* 0x000fe2000c101526 */
[----:B------:R-:W-:Y:S02]  /*5cc0*/  F2FP.F16.F32.PACK_AB R64, RZ, R64 ;  /* 0x00000040ff40723e */ /* 0x000fe400000000ff */
[C---:B------:R-:W-:Y:S01]  /*5cd0*/  ISETP.GT.AND P2, PT, R3.reuse, 0x8, P1 ;  /* 0x000000080300780c */ /* 0x040fe20000f44270 */
[----:B------:R-:W-:Y:S01]  /*5ce0*/  @P3 STG.E.U16 desc[UR38][R8.64+0x92], R63 ;  /* 0x0000923f08003986 */ /* 0x000fe2000c101526 */
[----:B------:R-:W-:Y:S02]  /*5cf0*/  ISETP.GT.AND P1, PT, R4, 0x58, PT ;  /* 0x000000580400780c */ /* 0x000fe40003f24270 */
[----:B------:R-:W-:Y:S01]  /*5d00*/  F2FP.F16.F32.PACK_AB R65, RZ, R65 ;  /* 0x00000041ff41723e */ /* 0x000fe200000000ff */
[----:B------:R-:W-:Y:S01]  /*5d10*/  @P4 STG.E.U16 desc[UR38][R6.64+0xa0], R64 ;  /* 0x0000a04006004986 */ /* 0x000fe2000c101526 */
[----:B------:R-:W-:-:S02]  /*5d20*/  ISETP.GT.AND P3, PT, R3, 0x8, P0 ;  /* 0x000000080300780c */ /* 0x000fc40000764270 */
[----:B------:R-:W-:Y:S01]  /*5d30*/  ISETP.GT.AND P0, PT, R4, 0x59, PT ;  /* 0x000000590400780c */ /* 0x000fe20003f04270 */
[----:B------:R-:W-:Y:S01]  /*5d40*/  @P5 STG.E.U16 desc[UR38][R6.64+0xa2], R65 ;  /* 0x0000a24106005986 */ /* 0x000fe2000c101526 */
[C---:B------:R-:W-:Y:S02]  /*5d50*/  ISETP.GT.AND P4, PT, R3.reuse, RZ, P1 ;  /* 0x000000ff0300720c */ /* 0x040fe40000f84270 */
[----:B------:R-:W-:Y:S02]  /*5d60*/  F2FP.F16.F32.PACK_AB R66, RZ, R66 ;  /* 0x00000042ff42723e */ /* 0x000fe400000000ff */
[----:B------:R-:W-:Y:S02]  /*5d70*/  ISETP.GT.AND P5, PT, R3, RZ, P0 ;  /* 0x000000ff0300720c */ /* 0x000fe400007a4270 */
[----:B------:R-:W-:Y:S01]  /*5d80*/  F2FP.F16.F32.PACK_AB R67, RZ, R67 ;  /* 0x00000043ff43723e */ /* 0x000fe200000000ff */
[----:B------:R-:W-:Y:S01]  /*5d90*/  @P2 STG.E.U16 desc[UR38][R8.64+0xa0], R66 ;  /* 0x0000a04208002986 */ /* 0x000fe2000c101526 */
[----:B------:R-:W-:-:S02]  /*5da0*/  F2FP.F16.F32.PACK_AB R68, RZ, R68 ;  /* 0x00000044ff44723e */ /* 0x000fc400000000ff */
[C---:B------:R-:W-:Y:S01]  /*5db0*/  ISETP.GT.AND P2, PT, R3.reuse, 0x8, P1 ;  /* 0x000000080300780c */ /* 0x040fe20000f44270 */
[----:B------:R-:W-:Y:S01]  /*5dc0*/  @P3 STG.E.U16 desc[UR38][R8.64+0xa2], R67 ;  /* 0x0000a24308003986 */ /* 0x000fe2000c101526 */
[C---:B------:R-:W-:Y:S02]  /*5dd0*/  ISETP.GT.AND P1, PT, R4.reuse, 0x60, PT ;  /* 0x000000600400780c */ /* 0x040fe40003f24270 */
[----:B------:R-:W-:Y:S01]  /*5de0*/  F2FP.F16.F32.PACK_AB R69, RZ, R69 ;  /* 0x00000045ff45723e */ /* 0x000fe200000000ff */
[----:B------:R-:W-:Y:S01]  /*5df0*/  @P4 STG.E.U16 desc[UR38][R6.64+0xb0], R68 ;  /* 0x0000b04406004986 */ /* 0x000fe2000c101526 */
[C---:B------:R-:W-:Y:S02]  /*5e00*/  ISETP.GT.AND P3, PT, R3.reuse, 0x8, P0 ;  /* 0x000000080300780c */ /* 0x040fe40000764270 */
[----:B------:R-:W-:Y:S01]  /*5e10*/  ISETP.GT.AND P0, PT, R4, 0x61, PT ;  /* 0x000000610400780c */ /* 0x000fe20003f04270 */
[----:B------:R-:W-:Y:S01]  /*5e20*/  @P5 STG.E.U16 desc[UR38][R6.64+0xb2], R69 ;  /* 0x0000b24506005986 */ /* 0x000fe2000c101526 */
[----:B------:R-:W-:-:S02]  /*5e30*/  ISETP.GT.AND P4, PT, R3, RZ, P1 ;  /* 0x000000ff0300720c */ /* 0x000fc40000f84270 */
[C---:B------:R-:W-:Y:S02]  /*5e40*/  ISETP.GT.AND P5, PT, R3.reuse, RZ, P0 ;  /* 0x000000ff0300720c */ /* 0x040fe400007a4270 */
[----:B------:R-:W-:Y:S02]  /*5e50*/  F2FP.F16.F32.PACK_AB R70, RZ, R70 ;  /* 0x00000046ff46723e */ /* 0x000fe400000000ff */
[----:B------:R-:W-:Y:S02]  /*5e60*/  F2FP.F16.F32.PACK_AB R71, RZ, R71 ;  /* 0x00000047ff47723e */ /* 0x000fe400000000ff */
[----:B------:R-:W-:Y:S01]  /*5e70*/  F2FP.F16.F32.PACK_AB R72, RZ, R72 ;  /* 0x00000048ff48723e */ /* 0x000fe200000000ff */
[----:B------:R-:W-:Y:S01]  /*5e80*/  @P2 STG.E.U16 desc[UR38][R8.64+0xb0], R70 ;  /* 0x0000b04608002986 */ /* 0x000fe2000c101526 */
[----:B------:R-:W-:Y:S02]  /*5e90*/  F2FP.F16.F32.PACK_AB R73, RZ, R73 ;  /* 0x00000049ff49723e */ /* 0x000fe400000000ff */
[C---:B------:R-:W-:Y:S01]  /*5ea0*/  ISETP.GT.AND P1, PT, R3.reuse, 0x8, P1 ;  /* 0x000000080300780c */ /* 0x040fe20000f24270 */
[----:B------:R-:W-:Y:S01]  /*5eb0*/  @P3 STG.E.U16 desc[UR38][R8.64+0xb2], R71 ;  /* 0x0000b24708003986 */ /* 0x000fe2000c101526 */
[----:B------:R-:W-:-:S02]  /*5ec0*/  ISETP.GT.AND P2, PT, R3, 0x8, P0 ;  /* 0x000000080300780c */ /* 0x000fc40000744270 */
[C---:B------:R-:W-:Y:S01]  /*5ed0*/  ISETP.GT.AND P0, PT, R4.reuse, 0x69, PT ;  /* 0x000000690400780c */ /* 0x040fe20003f04270 */
[----:B------:R-:W-:Y:S01]  /*5ee0*/  @P4 STG.E.U16 desc[UR38][R6.64+0xc0], R72 ;  /* 0x0000c04806004986 */ /* 0x000fe2000c101526 */
[----:B------:R-:W-:Y:S02]  /*5ef0*/  ISETP.GT.AND P4, PT, R4, 0x68, PT ;  /* 0x000000680400780c */ /* 0x000fe40003f84270 */
[----:B------:R-:W-:Y:S01]  /*5f00*/  F2FP.F16.F32.PACK_AB R74, RZ, R74 ;  /* 0x0000004aff4a723e */ /* 0x000fe200000000ff */
[----:B------:R-:W-:Y:S01]  /*5f10*/  @P5 STG.E.U16 desc[UR38][R6.64+0xc2], R73 ;  /* 0x0000c24906005986 */ /* 0x000fe2000c101526 */
[C---:B------:R-:W-:Y:S02]  /*5f20*/  ISETP.GT.AND P5, PT, R3.reuse, RZ, P4 ;  /* 0x000000ff0300720c */ /* 0x040fe400027a4270 */
[----:B------:R-:W-:Y:S01]  /*5f30*/  ISETP.GT.AND P3, PT, R3, RZ, P0 ;  /* 0x000000ff0300720c */ /* 0x000fe20000764270 */
[----:B------:R-:W-:Y:S01]  /*5f40*/  @P1 STG.E.U16 desc[UR38][R8.64+0xc0], R74 ;  /* 0x0000c04a08001986 */ /* 0x000fe2000c101526 */
[----:B------:R-:W-:-:S02]  /*5f50*/  F2FP.F16.F32.PACK_AB R75, RZ, R75 ;  /* 0x0000004bff4b723e */ /* 0x000fc400000000ff */
[----:B------:R-:W-:Y:S02]  /*5f60*/  F2FP.F16.F32.PACK_AB R76, RZ, R76 ;  /* 0x0000004cff4c723e */ /* 0x000fe400000000ff */
[C---:B------:R-:W-:Y:S01]  /*5f70*/  ISETP.GT.AND P4, PT, R3.reuse, 0x8, P4 ;  /* 0x000000080300780c */ /* 0x040fe20002784270 */
[----:B------:R-:W-:Y:S01]  /*5f80*/  @P2 STG.E.U16 desc[UR38][R8.64+0xc2], R75 ;  /* 0x0000c24b08002986 */ /* 0x000fe2000c101526 */
[----:B------:R-:W-:Y:S02]  /*5f90*/  F2FP.F16.F32.PACK_AB R77, RZ, R77 ;  /* 0x0000004dff4d723e */ /* 0x000fe400000000ff */
[C---:B------:R-:W-:Y:S01]  /*5fa0*/  ISETP.GT.AND P2, PT, R4.reuse, 0x71, PT ;  /* 0x000000710400780c */ /* 0x040fe20003f44270 */
[----:B------:R-:W-:Y:S01]  /*5fb0*/  @P5 STG.E.U16 desc[UR38][R6.64+0xd0], R76 ;  /* 0x0000d04c06005986 */ /* 0x000fe2000c101526 */
[----:B------:R-:W-:Y:S02]  /*5fc0*/  ISETP.GT.AND P5, PT, R3, 0x8, P0 ;  /* 0x000000080300780c */ /* 0x000fe400007a4270 */
[C---:B------:R-:W-:Y:S01]  /*5fd0*/  ISETP.GT.AND P1, PT, R4.reuse, 0x78, PT ;  /* 0x000000780400780c */ /* 0x040fe20003f24270 */
[----:B------:R-:W-:Y:S01]  /*5fe0*/  @P3 STG.E.U16 desc[UR38][R6.64+0xd2], R77 ;  /* 0x0000d24d06003986 */ /* 0x000fe2000c101526 */
[----:B------:R-:W-:-:S02]  /*5ff0*/  ISETP.GT.AND P3, PT, R4, 0x70, PT ;  /* 0x000000700400780c */ /* 0x000fc40003f64270 */
[----:B------:R-:W-:Y:S01]  /*6000*/  ISETP.GT.AND P0, PT, R4, 0x79, PT ;  /* 0x000000790400780c */ /* 0x000fe20003f04270 */
[----:B------:R-:W-:Y:S01]  /*6010*/  @P4 IMAD.MOV.U32 R4, RZ, RZ, R8 ;  /* 0x000000ffff044224 */ /* 0x000fe200078e0008 */
[----:B------:R-:W-:Y:S01]  /*6020*/  F2FP.F16.F32.PACK_AB R78, RZ, R78 ;  /* 0x0000004eff4e723e */ /* 0x000fe200000000ff */
[----:B------:R-:W-:Y:S01]  /*6030*/  @P4 IMAD.MOV.U32 R5, RZ, RZ, R9 ;  /* 0x000000ffff054224 */ /* 0x000fe200078e0009 */
[----:B------:R-:W-:Y:S02]  /*6040*/  F2FP.F16.F32.PACK_AB R79, RZ, R79 ;  /* 0x0000004fff4f723e */ /* 0x000fe400000000ff */
[----:B------:R-:W-:Y:S02]  /*6050*/  F2FP.F16.F32.PACK_AB R80, RZ, R80 ;  /* 0x00000050ff50723e */ /* 0x000fe400000000ff */
[----:B------:R0:W-:Y:S01]  /*6060*/  @P4 STG.E.U16 desc[UR38][R4.64+0xd0], R78 ;  /* 0x0000d04e04004986 */ /* 0x0001e2000c101526 */
[----:B------:R-:W-:Y:S02]  /*6070*/  ISETP.GT.AND P4, PT, R3, RZ, P2 ;  /* 0x000000ff0300720c */ /* 0x000fe40001784270 */
[----:B------:R-:W-:-:S02]  /*6080*/  F2FP.F16.F32.PACK_AB R81, RZ, R81 ;  /* 0x00000051ff51723e */ /* 0x000fc400000000ff */
[----:B------:R-:W-:Y:S02]  /*6090*/  ISETP.GT.AND P2, PT, R3, 0x8, P2 ;  /* 0x000000080300780c */ /* 0x000fe40001744270 */
[----:B------:R-:W-:Y:S02]  /*60a0*/  F2FP.F16.F32.PACK_AB R82, RZ, R82 ;  /* 0x00000052ff52723e */ /* 0x000fe400000000ff */
[----:B------:R-:W-:Y:S02]  /*60b0*/  F2FP.F16.F32.PACK_AB R83, RZ, R83 ;  /* 0x00000053ff53723e */ /* 0x000fe400000000ff */
[----:B------:R-:W-:Y:S01]  /*60c0*/  F2FP.F16.F32.PACK_AB R84, RZ, R84 ;  /* 0x00000054ff54723e */ /* 0x000fe200000000ff */
[----:B0-----:R-:W-:Y:S01]  /*60d0*/  @P5 IMAD.MOV.U32 R4, RZ, RZ, R8 ;  /* 0x000000ffff045224 */ /* 0x001fe200078e0008 */
[----:B------:R-:W-:Y:S01]  /*60e0*/  F2FP.F16.F32.PACK_AB R85, RZ, R85 ;  /* 0x00000055ff55723e */ /* 0x000fe200000000ff */
[----:B------:R-:W-:Y:S01]  /*60f0*/  @P5 IMAD.MOV.U32 R5, RZ, RZ, R9 ;  /* 0x000000ffff055224 */ /* 0x000fe200078e0009 */
[----:B------:R-:W-:-:S02]  /*6100*/  F2FP.F16.F32.PACK_AB R86, RZ, R86 ;  /* 0x00000056ff56723e */ /* 0x000fc400000000ff */
[----:B------:R-:W-:Y:S02]  /*6110*/  F2FP.F16.F32.PACK_AB R87, RZ, R87 ;  /* 0x00000057ff57723e */ /* 0x000fe400000000ff */
[----:B------:R0:W-:Y:S01]  /*6120*/  @P5 STG.E.U16 desc[UR38][R4.64+0xd2], R79 ;  /* 0x0000d24f04005986 */ /* 0x0001e2000c101526 */
[C---:B------:R-:W-:Y:S02]  /*6130*/  ISETP.GT.AND P5, PT, R3.reuse, RZ, P3 ;  /* 0x000000ff0300720c */ /* 0x040fe40001fa4270 */
[----:B------:R-:W-:-:S11]  /*6140*/  ISETP.GT.AND P3, PT, R3, 0x8, P3 ;  /* 0x000000080300780c */ /* 0x000fd60001f64270 */
[----:B0-----:R-:W-:Y:S02]  /*6150*/  @P5 IMAD.MOV.U32 R4, RZ, RZ, R6 ;  /* 0x000000ffff045224 */ /* 0x001fe400078e0006 */
[----:B------:R-:W-:-:S05]  /*6160*/  @P5 IMAD.MOV.U32 R5, RZ, RZ, R7 ;  /* 0x000000ffff055224 */ /* 0x000fca00078e0007 */
[----:B------:R0:W-:Y:S01]  /*6170*/  @P5 STG.E.U16 desc[UR38][R4.64+0xe0], R80 ;  /* 0x0000e05004005986 */ /* 0x0001e2000c101526 */
[C---:B------:R-:W-:Y:S02]  /*6180*/  ISETP.GT.AND P5, PT, R3.reuse, RZ, P0 ;  /* 0x000000ff0300720c */ /* 0x040fe400007a4270 */
[----:B------:R-:W-:Y:S01]  /*6190*/  ISETP.GT.AND P0, PT, R3, 0x8, P0 ;  /* 0x000000080300780c */ /* 0x000fe20000704270 */
[----:B0-----:R-:W-:Y:S02]  /*61a0*/  @P4 IMAD.MOV.U32 R4, RZ, RZ, R6 ;  /* 0x000000ffff044224 */ /* 0x001fe400078e0006 */
[----:B------:R-:W-:-:S05]  /*61b0*/  @P4 IMAD.MOV.U32 R5, RZ, RZ, R7 ;  /* 0x000000ffff054224 */ /* 0x000fca00078e0007 */
[----:B------:R0:W-:Y:S01]  /*61c0*/  @P4 STG.E.U16 desc[UR38][R4.64+0xe2], R81 ;  /* 0x0000e25104004986 */ /* 0x0001e2000c101526 */
[C---:B------:R-:W-:Y:S02]  /*61d0*/  ISETP.GT.AND P4, PT, R3.reuse, RZ, P1 ;  /* 0x000000ff0300720c */ /* 0x040fe40000f84270 */
[----:B------:R-:W-:Y:S01]  /*61e0*/  ISETP.GT.AND P1, PT, R3, 0x8, P1 ;  /* 0x000000080300780c */ /* 0x000fe20000f24270 */
[----:B0-----:R-:W-:Y:S02]  /*61f0*/  @P3 IMAD.MOV.U32 R4, RZ, RZ, R8 ;  /* 0x000000ffff043224 */ /* 0x001fe400078e0008 */
[----:B------:R-:W-:-:S05]  /*6200*/  @P3 IMAD.MOV.U32 R5, RZ, RZ, R9 ;  /* 0x000000ffff053224 */ /* 0x000fca00078e0009 */
[----:B------:R0:W-:Y:S02]  /*6210*/  @P3 STG.E.U16 desc[UR38][R4.64+0xe0], R82 ;  /* 0x0000e05204003986 */ /* 0x0001e4000c101526 */
[----:B0-----:R-:W-:Y:S02]  /*6220*/  @P2 IMAD.MOV.U32 R4, RZ, RZ, R8 ;  /* 0x000000ffff042224 */ /* 0x001fe400078e0008 */
[----:B------:R-:W-:-:S05]  /*6230*/  @P2 IMAD.MOV.U32 R5, RZ, RZ, R9 ;  /* 0x000000ffff052224 */ /* 0x000fca00078e0009 */
[----:B------:R0:W-:Y:S02]  /*6240*/  @P2 STG.E.U16 desc[UR38][R4.64+0xe2], R83 ;  /* 0x0000e25304002986 */ /* 0x0001e4000c101526 */
[----:B0-----:R-:W-:Y:S02]  /*6250*/  @P4 IMAD.MOV.U32 R4, RZ, RZ, R6 ;  /* 0x000000ffff044224 */ /* 0x001fe400078e0006 */
[----:B------:R-:W-:-:S05]  /*6260*/  @P4 IMAD.MOV.U32 R5, RZ, RZ, R7 ;  /* 0x000000ffff054224 */ /* 0x000fca00078e0007 */
[----:B------:R0:W-:Y:S04]  /*6270*/  @P4 STG.E.U16 desc[UR38][R4.64+0xf0], R84 ;  /* 0x0000f05404004986 */ /* 0x0001e8000c101526 */
[----:B------:R1:W-:Y:S01]  /*6280*/  @P5 STG.E.U16 desc[UR38][R6.64+0xf2], R85 ;  /* 0x0000f25506005986 */ /* 0x0003e2000c101526 */
[----:B0-----:R-:W-:Y:S02]  /*6290*/  @P1 IMAD.MOV.U32 R4, RZ, RZ, R8 ;  /* 0x000000ffff041224 */ /* 0x001fe400078e0008 */
[----:B------:R-:W-:-:S05]  /*62a0*/  @P1 IMAD.MOV.U32 R5, RZ, RZ, R9 ;  /* 0x000000ffff051224 */ /* 0x000fca00078e0009 */
[----:B------:R1:W-:Y:S04]  /*62b0*/  @P1 STG.E.U16 desc[UR38][R4.64+0xf0], R86 ;  /* 0x0000f05604001986 */ /* 0x0003e8000c101526 */
[----:B------:R1:W-:Y:S02]  /*62c0*/  @P0 STG.E.U16 desc[UR38][R8.64+0xf2], R87 ;  /* 0x0000f25708000986 */ /* 0x0003e4000c101526 */
.L_x_160:
[----:B------:R-:W-:Y:S05]  /*62d0*/  BSYNC B0 ;  /* 0x0000000000007941 */ /* 0x000fea0003800000 */
.L_x_34:
[----:B------:R-:W-:Y:S01]  /*62e0*/  IADD3 R16, P0, R16, UR36, RZ ;  /* 0x0000002410107c10 */ /* 0x000fe2000ff1e0ff */
[----:B------:R-:W-:Y:S01]  /*62f0*/  ULDC.64 UR4, c[0x0][0x650] ;  /* 0x0001940000047ab9 */ /* 0x000fe20000000a00 */
[----:B------:R-:W-:Y:S01]  /*6300*/  PRMT R3, RZ, 0x7610, R3 ;  /* 0x00007610ff037816 */ /* 0x000fe20000000003 */
[----:B------:R-:W-:Y:S01]  /*6310*/  IMAD.MOV.U32 R100, RZ, RZ, -0x1 ;  /* 0xffffffffff647424 */ /* 0x000fe200078e00ff */
[----:B------:R-:W-:Y:S01]  /*6320*/  IADD3.X R17, R17, UR42, RZ, P0, !PT ;  /* 0x0000002a11117c10 */ /* 0x000fe200087fe4ff */
[----:B------:R-:W-:Y:S01]  /*6330*/  IMAD.MOV.U32 R101, RZ, RZ, -0x1 ;  /* 0xffffffffff657424 */ /* 0x000fe200078e00ff */
[----:B------:R-:W-:-:S04]  /*6340*/  ISETP.GE.U32.AND P0, PT, R16, UR4, PT ;  /* 0x0000000410007c0c */ /* 0x000fc8000bf06070 */
[----:B------:R-:W-:-:S13]  /*6350*/  ISETP.GE.U32.AND.EX P0, PT, R17, UR5, PT, P0 ;  /* 0x0000000511007c0c */ /* 0x000fda000bf06100 */
[----:B------:R-:W-:Y:S05]  /*6360*/  @P0 BRA `(.L_x_161) ;  /* 0x00000004004c0947 */ /* 0x000fea0003800000 */
[----:B------:R-:W0:Y:S01]  /*6370*/  LDC.64 R10, c[0x0][0x628] ;  /* 0x00018a00ff0a7b82 */ /* 0x000e220000000a00 */
[----:B---3--:R-:W3:Y:S01]  /*6380*/  S2R R12, SR_CTAID.X ;  /* 0x00000000000c7919 */ /* 0x008ee20000002500 */
[----:B-12-4-:R-:W-:Y:S02]  /*6390*/  IMAD.MOV.U32 R8, RZ, RZ, R16 ;  /* 0x000000ffff087224 */ /* 0x016fe400078e0010 */
[----:B------:R-:W-:Y:S01]  /*63a0*/  IMAD.MOV.U32 R9, RZ, RZ, R17 ;  /* 0x000000ffff097224 */ /* 0x000fe200078e0011 */
[----:B------:R-:W1:Y:S03]  /*63b0*/  S2R R20, SR_CTAID.Y ;  /* 0x0000000000147919 */ /* 0x000e660000002600 */
[----:B------:R-:W2:Y:S08]  /*63c0*/  LDC R0, c[0x0][0x630] ;  /* 0x00018c00ff007b82 */ /* 0x000eb00000000800 */
[----:B------:R-:W4:Y:S01]  /*63d0*/  LDC.64 R14, c[0x0][0x620] ;  /* 0x00018800ff0e7b82 */ /* 0x000f220000000a00 */
[----:B0-----:R-:W-:-:S04]  /*63e0*/  ISETP.NE.U32.AND P0, PT, R10, RZ, PT ;  /* 0x000000ff0a00720c */ /* 0x001fc80003f05070 */
[----:B------:R-:W-:-:S13]  /*63f0*/  ISETP.NE.AND.EX P0, PT, R11, RZ, PT, P0 ;  /* 0x000000ff0b00720c */ /* 0x000fda0003f05300 */
[----:B-1234-:R-:W-:Y:S05]  /*6400*/  @!P0 BRA `(.L_x_162) ;  /* 0x0000000000288947 */ /* 0x01efea0003800000 */
        /* <DEDUP_REMOVED lines=10> */
.L_x_162:
[-CC-:B------:R-:W-:Y:S01]  /*64b0*/  SHF.R.U64 R101, R8, R0.reuse, R9.reuse ;  /* 0x0000000008657219 */ /* 0x180fe20000001209 */
[----:B------:R-:W0:Y:S01]  /*64c0*/  LDC.64 R26, c[0x0][0x640] ;  /* 0x00019000ff1a7b82 */ /* 0x000e220000000a00 */
[----:B------:R-:W-:Y:S01]  /*64d0*/  SHF.R.U32.HI R0, RZ, R0, R9 ;  /* 0x00000000ff007219 */ /* 0x000fe20000011609 */
[----:B------:R-:W-:Y:S01]  /*64e0*/  ULDC UR4, c[0x0][0x150] ;  /* 0x0000540000047ab9 */ /* 0x000fe20000000800 */
[----:B------:R-:W-:Y:S02]  /*64f0*/  IADD3 R3, P0, RZ, -R101, RZ ;  /* 0x80000065ff037210 */ /* 0x000fe40007f1e0ff */
[----:B------:R-:W-:-:S03]  /*6500*/  I2FP.F32.U32 R7, R12 ;  /* 0x0000000c00077245 */ /* 0x000fc60000201000 */
[----:B------:R-:W1:Y:S01]  /*6510*/  LDC R6, c[0x0][0x618] ;  /* 0x00018600ff067b82 */ /* 0x000e620000000800 */
[----:B------:R-:W-:Y:S02]  /*6520*/  IMAD.X R5, RZ, RZ, ~R0, P0 ;  /* 0x000000ffff057224 */ /* 0x000fe400000e0e00 */
[----:B------:R-:W-:Y:S01]  /*6530*/  FMUL R7, R7, UR4 ;  /* 0x0000000407077c20 */ /* 0x000fe20008400000 */
[----:B------:R-:W-:Y:S01]  /*6540*/  ULDC UR4, c[0x0][0x154] ;  /* 0x0000550000047ab9 */ /* 0x000fe20000000800 */
[-C--:B------:R-:W-:Y:S02]  /*6550*/  IMAD R0, R5, R14.reuse, RZ ;  /* 0x0000000e05007224 */ /* 0x080fe400078e02ff */
[C---:B------:R-:W-:Y:S01]  /*6560*/  IMAD.WIDE.U32 R4, R3.reuse, R14, R16 ;  /* 0x0000000e03047225 */ /* 0x040fe200078e0010 */
[----:B------:R-:W2:Y:S01]  /*6570*/  LDC R8, c[0x0][0x608] ;  /* 0x00018200ff087b82 */ /* 0x000ea20000000800 */
[----:B------:R-:W3:Y:S02]  /*6580*/  F2I.U32.TRUNC.NTZ R7, R7 ;  /* 0x0000000700077305 */ /* 0x000ee4000020f000 */
[----:B------:R-:W-:Y:S01]  /*6590*/  IMAD R3, R3, R15, R0 ;  /* 0x0000000f03037224 */ /* 0x000fe200078e0200 */
[----:B------:R-:W-:-:S03]  /*65a0*/  I2FP.F32.U32 R0, R20 ;  /* 0x0000001400007245 */ /* 0x000fc60000201000 */
[----:B------:R-:W-:Y:S01]  /*65b0*/  IMAD.IADD R3, R5, 0x1, R3 ;  /* 0x0000000105037824 */ /* 0x000fe200078e0203 */
[----:B------:R-:W4:Y:S01]  /*65c0*/  LDC R11, c[0x0][0x658] ;  /* 0x00019600ff0b7b82 */ /* 0x000f220000000800 */
[----:B0-----:R-:W-:-:S04]  /*65d0*/  ISETP.NE.U32.AND P0, PT, R26, RZ, PT ;  /* 0x000000ff1a00720c */ /* 0x001fc80003f05070 */
[----:B------:R-:W-:-:S03]  /*65e0*/  ISETP.NE.AND.EX P0, PT, R27, RZ, PT, P0 ;  /* 0x000000ff1b00720c */ /* 0x000fc60003f05300 */
[----:B------:R-:W0:Y:S01]  /*65f0*/  LDC R9, c[0x0][0x144] ;  /* 0x00005100ff097b82 */ /* 0x000e220000000800 */
[-C--:B-1----:R-:W-:Y:S01]  /*6600*/  SHF.R.U64 R10, R4, R6.reuse, R3 ;  /* 0x00000006040a7219 */ /* 0x082fe20000001203 */
[----:B---3--:R-:W-:Y:S01]  /*6610*/  IMAD.MOV R7, RZ, RZ, -R7 ;  /* 0x000000ffff077224 */ /* 0x008fe200078e0a07 */
[----:B------:R-:W-:Y:S01]  /*6620*/  SHF.R.U32.HI R3, RZ, R6, R3 ;  /* 0x00000006ff037219 */ /* 0x000fe20000011603 */
[----:B------:R-:W-:-:S04]  /*6630*/  FMUL R6, R0, UR4 ;  /* 0x0000000400067c20 */ /* 0x000fc80008400000 */
[----:B------:R-:W1:Y:S01]  /*6640*/  LDC R21, c[0x0][0x148] ;  /* 0x00005200ff157b82 */ /* 0x000e620000000800 */
[----:B------:R3:W0:Y:S01]  /*6650*/  F2I.U32.TRUNC.NTZ R14, R6 ;  /* 0x00000006000e7305 */ /* 0x000622000020f000 */
[-CC-:B--2---:R-:W-:Y:S02]  /*6660*/  SHF.R.U64 R13, R10, R8.reuse, R3.reuse ;  /* 0x000000080a0d7219 */ /* 0x184fe40000001203 */
[----:B------:R-:W-:-:S04]  /*6670*/  SHF.R.U32.HI R0, RZ, R8, R3 ;  /* 0x00000008ff007219 */ /* 0x000fc80000011603 */
[----:B-----5:R-:W2:Y:S01]  /*6680*/  LDC R24, c[0x0][0x648] ;  /* 0x00019200ff187b82 */ /* 0x020ea20000000800 */
[-CC-:B----4-:R-:W-:Y:S02]  /*6690*/  SHF.R.U64 R15, R13, R11.reuse, R0.reuse ;  /* 0x0000000b0d0f7219 */ /* 0x190fe40000001200 */
[----:B------:R-:W-:-:S03]  /*66a0*/  SHF.R.U32.HI R5, RZ, R11, R0 ;  /* 0x0000000bff057219 */ /* 0x000fc60000011600 */
[----:B------:R-:W-:Y:S02]  /*66b0*/  IMAD.MOV.U32 R4, RZ, RZ, R15 ;  /* 0x000000ffff047224 */ /* 0x000fe400078e000f */
[----:B------:R-:W4:Y:S01]  /*66c0*/  LDC R28, c[0x0][0x638] ;  /* 0x00018e00ff1c7b82 */ /* 0x000f220000000800 */
[----:B0-----:R-:W-:-:S07]  /*66d0*/  IMAD R25, R9, R7, R12 ;  /* 0x0000000709197224 */ /* 0x001fce00078e020c */
[----:B------:R-:W0:Y:S08]  /*66e0*/  LDC R29, c[0x0][0x610] ;  /* 0x00018400ff1d7b82 */ /* 0x000e300000000800 */
[----:B------:R-:W0:Y:S01]  /*66f0*/  LDC R30, c[0x0][0x600] ;  /* 0x00018000ff1e7b82 */ /* 0x000e220000000800 */
[----:B-123--:R-:W-:Y:S05]  /*6700*/  @!P0 BRA `(.L_x_163) ;  /* 0x0000000000288947 */ /* 0x00efea0003800000 */
[----:B------:R-:W1:Y:S02]  /*6710*/  LDC R0, c[0x0][0x64c] ;  /* 0x00019300ff007b82 */ /* 0x000e640000000800 */
[----:B-1----:R-:W-:-:S05]  /*6720*/  IADD3 R3, P0, R15, R0, RZ ;  /* 0x000000000f037210 */ /* 0x002fca0007f1e0ff */
        /* <DEDUP_REMOVED lines=8> */
.L_x_163:
[----:B------:R-:W-:Y:S01]  /*67b0*/  ISETP.NE.AND P0, PT, R2, 0x1, PT ;  /* 0x000000010200780c */ /* 0x000fe20003f05270 */
[----:B------:R-:W-:Y:S01]  /*67c0*/  IMAD.MOV R14, RZ, RZ, -R14 ;  /* 0x000000ffff0e7224 */ /* 0x000fe200078e0a0e */
[----:B------:R-:W-:Y:S02]  /*67d0*/  SHF.R.U64 R3, R4, R24, R5 ;  /* 0x0000001804037219 */ /* 0x000fe40000001205 */
[----:B------:R-:W-:Y:S02]  /*67e0*/  LOP3.LUT R0, R13, R98, RZ, 0xc0, !PT ;  /* 0x000000620d007212 */ /* 0x000fe400078ec0ff */
[----:B------:R-:W-:Y:S01]  /*67f0*/  LOP3.LUT R10, R10, R97, RZ, 0xc0, !PT ;  /* 0x000000610a0a7212 */ /* 0x000fe200078ec0ff */
[----:B------:R-:W-:Y:S02]  /*6800*/  IMAD.MOV R4, RZ, RZ, -R3 ;  /* 0x000000ffff047224 */ /* 0x000fe400078e0a03 */
[----:B------:R-:W-:Y:S02]  /*6810*/  IMAD R0, R93, R3, R0 ;  /* 0x000000035d007224 */ /* 0x000fe400078e0200 */
[----:B----4-:R-:W-:-:S02]  /*6820*/  IMAD R3, R4, R28, R15 ;  /* 0x0000001c04037224 */ /* 0x010fc400078e020f */
[----:B------:R-:W-:Y:S02]  /*6830*/  @P0 IMAD R25, R21, R14, R20 ;  /* 0x0000000e15190224 */ /* 0x000fe400078e0214 */
[----:B0-----:R-:W-:Y:S02]  /*6840*/  IMAD R5, R3, R30, R10 ;  /* 0x0000001e03057224 */ /* 0x001fe400078e020a */
[----:B------:R-:W-:Y:S02]  /*6850*/  IMAD R0, R0, R29, R25 ;  /* 0x0000001d00007224 */ /* 0x000fe400078e0219 */
[----:B------:R-:W-:-:S03]  /*6860*/  IMAD.MOV.U32 R4, RZ, RZ, 0x1 ;  /* 0x00000001ff047424 */ /* 0x000fc600078e00ff */
[----:B------:R-:W-:Y:S02]  /*6870*/  SEL R100, R5, R0, !P0 ;  /* 0x0000000005647207 */ /* 0x000fe40004000000 */
[----:B------:R-:W-:Y:S02]  /*6880*/  PRMT R3, R4, 0x7610, R3 ;  /* 0x0000761004037816 */ /* 0x000fe40000000003 */
[----:B------:R-:W-:-:S07]  /*6890*/  SEL R0, R0, R5, !P0 ;  /* 0x0000000500007207 */ /* 0x000fce0004000000 */
.L_x_161:
[----:B------:R-:W-:Y:S01]  /*68a0*/  UIMAD.WIDE.U32 UR4, UR41, 0x24924925, URZ ;  /* 0x24924925290478a5 */ /* 0x000fe2000f8e003f */
[----:B------:R-:W-:Y:S01]  /*68b0*/  LOP3.LUT P0, RZ, R3, 0xff, RZ, 0xc0, !PT ;  /* 0x000000ff03ff7812 */ /* 0x000fe2000780c0ff */
[----:B------:R-:W-:Y:S02]  /*68c0*/  IMAD.MOV.U32 R103, RZ, RZ, R0 ;  /* 0x000000ffff677224 */ /* 0x000fe400078e0000 */
[----:B------:R-:W-:-:S04]  /*68d0*/  UIADD3 UR4, UR41, -UR5, URZ ;  /* 0x8000000529047290 */ /* 0x000fc8000fffe03f */
[----:B------:R-:W-:-:S04]  /*68e0*/  ULEA.HI UR4, UR4, UR5, URZ, 0x1f ;  /* 0x0000000504047291 */ /* 0x000fc8000f8ff83f */
[----:B------:R-:W-:-:S04]  /*68f0*/  USHF.R.U32.HI UR4, URZ, 0x2, UR4 ;  /* 0x000000023f047899 */ /* 0x000fc80008011604 */
[----:B------:R-:W-:Y:S01]  /*6900*/  UIMAD UR41, UR4, -0x7, UR41 ;  /* 0xfffffff9042978a4 */ /* 0x000fe2000f8e0229 */
[----:B------:R-:W-:Y:S11]  /*6910*/  @P0 BRA `(.L_x_164) ;  /* 0xffffffa800f00947 */ /* 0x000ff6000383ffff */
[----:B------:R-:W-:Y:S05]  /*6920*/  EXIT ;  /* 0x000000000000794d */ /* 0x000fea0003800000 */
.L_x_7:
        /* <DEDUP_REMOVED lines=26> */
.L_x_166:
[----:B------:R-:W0:Y:S01]  /*6ad0*/  LDC.64 R30, c[0x0][0x640] ;  /* 0x00019000ff1e7b82 */ /* 0x000e220000000a00 */
[-CC-:B------:R-:W-:Y:S01]  /*6ae0*/  SHF.R.U64 R22, R14, R8.reuse, R15.reuse ;  /* 0x000000080e167219 */ /* 0x180fe2000000120f */
[----:B------:R-:W-:Y:S01]  /*6af0*/  IMAD.MOV.U32 R27, RZ, RZ, 0x1 ;  /* 0x00000001ff1b7424 */ /* 0x000fe200078e00ff */
[----:B------:R-:W-:Y:S02]  /*6b00*/  SHF.R.U32.HI R7, RZ, R8, R15 ;  /* 0x00000008ff077219 */ /* 0x000fe4000001160f */
[----:B------:R-:W-:-:S03]  /*6b10*/  IADD3 R13, P0, RZ, -R22, RZ ;  /* 0x80000016ff0d7210 */ /* 0x000fc60007f1e0ff */
[----:B------:R-:W1:Y:S02]  /*6b20*/  LDC R12, c[0x0][0x618] ;  /* 0x00018600ff0c7b82 */ /* 0x000e640000000800 */
[----:B------:R-:W-:Y:S02]  /*6b30*/  IMAD.X R7, RZ, RZ, ~R7, P0 ;  /* 0x000000ffff077224 */ /* 0x000fe400000e0e07 */
[----:B------:R-:W-:-:S04]  /*6b40*/  IMAD.WIDE.U32 R10, R13, R24, R16 ;  /* 0x000000180d0a7225 */ /* 0x000fc800078e0010 */
[----:B------:R-:W2:Y:S01]  /*6b50*/  LDC R14, c[0x0][0x608] ;  /* 0x00018200ff0e7b82 */ /* 0x000ea20000000800 */
[----:B------:R-:W-:-:S04]  /*6b60*/  IMAD R8, R7, R24, RZ ;  /* 0x0000001807087224 */ /* 0x000fc800078e02ff */
[----:B------:R-:W-:-:S03]  /*6b70*/  IMAD R7, R13, R25, R8 ;  /* 0x000000190d077224 */ /* 0x000fc600078e0208 */
[----:B------:R-:W3:Y:S01]  /*6b80*/  LDC R28, c[0x0][0x658] ;  /* 0x00019600ff1c7b82 */ /* 0x000ee20000000800 */
[----:B------:R-:W-:Y:S01]  /*6b90*/  IMAD.IADD R7, R11, 0x1, R7 ;  /* 0x000000010b077824 */ /* 0x000fe200078e0207 */
[----:B0-----:R-:W-:Y:S01]  /*6ba0*/  ISETP.NE.U32.AND P0, PT, R30, RZ, PT ;  /* 0x000000ff1e00720c */ /* 0x001fe20003f05070 */
[----:B------:R-:W-:-:S03]  /*6bb0*/  IMAD.MOV.U32 R11, RZ, RZ, -0x1 ;  /* 0xffffffffff0b7424 */ /* 0x000fc600078e00ff */
        /* <DEDUP_REMOVED lines=8> */
[-C--:B---3--:R-:W-:Y:S02]  /*6c40*/  SHF.L.U32 R10, R11, R28.reuse, RZ ;  /* 0x0000001c0b0a7219 */ /* 0x088fe400000006ff */
[--C-:B------:R-:W-:Y:S02]  /*6c50*/  SHF.R.U64 R26, R24, R28, R7.reuse ;  /* 0x0000001c181a7219 */ /* 0x100fe40000001207 */
[----:B------:R-:W-:Y:S02]  /*6c60*/  LOP3.LUT R29, RZ, R10, RZ, 0x33, !PT ;  /* 0x0000000aff1d7212 */ /* 0x000fe400078e33ff */
[----:B------:R-:W-:Y:S01]  /*6c70*/  SHF.R.U32.HI R11, RZ, R28, R7 ;  /* 0x0000001cff0b7219 */ /* 0x000fe20000011607 */
[----:B------:R-:W3:Y:S01]  /*6c80*/  LDC R32, c[0x0][0x610] ;  /* 0x00018400ff207b82 */ /* 0x000ee20000000800 */
[----:B------:R-:W-:Y:S01]  /*6c90*/  IMAD.MOV.U32 R10, RZ, RZ, R26 ;  /* 0x000000ffff0a7224 */ /* 0x000fe200078e001a */
[----:B------:R-:W-:Y:S06]  /*6ca0*/  @!P0 BRA `(.L_x_167) ;  /* 0x0000000000288947 */ /* 0x000fec0003800000 */
        /* <DEDUP_REMOVED lines=10> */
.L_x_167:
[----:B------:R-:W-:Y:S02]  /*6d50*/  ISETP.NE.AND P0, PT, R2, 0x1, PT ;  /* 0x000000010200780c */ /* 0x000fe40003f05270 */
[----:B-1----:R-:W-:Y:S01]  /*6d60*/  SHF.R.U64 R8, R10, R8, R11 ;  /* 0x000000080a087219 */ /* 0x002fe2000000120b */
[----:B0-----:R-:W-:Y:S01]  /*6d70*/  VIADD R11, R21, 0xffffffff ;  /* 0xffffffff150b7836 */ /* 0x001fe20000000000 */
[----:B------:R-:W-:Y:S02]  /*6d80*/  SHF.L.U32 R27, R27, R28, RZ ;  /* 0x0000001c1b1b7219 */ /* 0x000fe400000006ff */
[----:B------:R-:W-:Y:S01]  /*6d90*/  LOP3.LUT R5, R24, R29, RZ, 0xc0, !PT ;  /* 0x0000001d18057212 */ /* 0x000fe200078ec0ff */
[----:B------:R-:W-:-:S04]  /*6da0*/  IMAD.MOV R7, RZ, RZ, -R8 ;  /* 0x000000ffff077224 */ /* 0x000fc800078e0a08 */
[----:B------:R-:W-:Y:S02]  /*6db0*/  IMAD R5, R27, R8, R5 ;  /* 0x000000081b057224 */ /* 0x000fe400078e0205 */
[----:B------:R-:W-:Y:S01]  /*6dc0*/  @P0 IMAD R6, R9, R23, R4 ;  /* 0x0000001709060224 */ /* 0x000fe200078e0204 */
[----:B------:R-:W-:Y:S01]  /*6dd0*/  LOP3.LUT R9, R20, R11, RZ, 0xc0, !PT ;  /* 0x0000000b14097212 */ /* 0x000fe200078ec0ff */
[----:B--2---:R-:W-:Y:S02]  /*6de0*/  IMAD R4, R7, R25, R26 ;  /* 0x0000001907047224 */ /* 0x004fe400078e021a */
[----:B---3--:R-:W-:Y:S02]  /*6df0*/  IMAD R6, R5, R32, R6 ;  /* 0x0000002005067224 */ /* 0x008fe400078e0206 */
[----:B------:R-:W-:Y:S02]  /*6e00*/  IMAD R5, R4, R21, R9 ;  /* 0x0000001504057224 */ /* 0x000fe400078e0209 */
[----:B------:R-:W-:-:S02]  /*6e10*/  IMAD.MOV.U32 R8, RZ, RZ, 0x1 ;  /* 0x00000001ff087424 */ /* 0x000fc400078e00ff */
[----:B------:R-:W-:Y:S01]  /*6e20*/  IMAD.MOV.U32 R7, RZ, RZ, R22 ;  /* 0x000000ffff077224 */ /* 0x000fe200078e0016 */
[----:B------:R-:W-:Y:S02]  /*6e30*/  SEL R21, R5, R6, !P0 ;  /* 0x0000000605157207 */ /* 0x000fe40004000000 */
[----:B------:R-:W-:-:S07]  /*6e40*/  SEL R20, R6, R5, !P0 ;  /* 0x0000000506147207 */ /* 0x000fce0004000000 */
.L_x_165:
[----:B------:R-:W-:-:S08]  /*6e50*/  NOP ;  /* 0x0000000000007918 */ /* 0x000fd00000000000 */
[----:B------:R-:W0:-:S00]  /*6e60*/  USETMAXREG.DEALLOC.CTAPOOL 0x28 ;  /* 0x00000028000079c8 */ /* 0x000e0000080e0500 */
[----:B0-----:R-:W-:-:S13]  /*6e70*/  ISETP.NE.AND P0, PT, R3, RZ, PT ;  /* 0x000000ff0300720c */ /* 0x001fda0003f05270 */
[----:B------:R-:W-:Y:S05]  /*6e80*/  @P0 EXIT ;  /* 0x000000000000094d */ /* 0x000fea0003800000 */
[----:B------:R-:W-:Y:S01]  /*6e90*/  LOP3.LUT P0, RZ, R8, 0xff, RZ, 0xc0, !PT ;  /* 0x000000ff08ff7812 */ /* 0x000fe2000780c0ff */
[----:B------:R-:W-:Y:S02]  /*6ea0*/  IMAD.MOV.U32 R3, RZ, RZ, 0x1 ;  /* 0x00000001ff037424 */ /* 0x000fe400078e00ff */
[----:B------:R-:W-:-:S10]  /*6eb0*/  IMAD.MOV.U32 R8, RZ, RZ, RZ ;  /* 0x000000ffff087224 */ /* 0x000fd400078e00ff */
[----:B------:R-:W-:Y:S05]  /*6ec0*/  @!P0 BRA `(.L_x_168) ;  /* 0x0000000c00308947 */ /* 0x000fea0003800000 */
[----:B------:R-:W0:Y:S01]  /*6ed0*/  LDC R3, c[0x0][0x28c] ;  /* 0x0000a300ff037b82 */ /* 0x000e220000000800 */
[----:B------:R-:W1:Y:S01]  /*6ee0*/  S2R R13, SR_CgaCtaId ;  /* 0x00000000000d7919 */ /* 0x000e620000008800 */
[----:B------:R-:W-:Y:S01]  /*6ef0*/  ULDC UR5, c[0x0][0x658] ;  /* 0x0001960000057ab9 */ /* 0x000fe20000000800 */
[----:B------:R-:W-:Y:S01]  /*6f00*/  UMOV UR6, 0xffffffff ;  /* 0xffffffff00067882 */ /* 0x000fe20000000000 */
[----:B------:R-:W-:Y:S01]  /*6f10*/  BSSY B0, `(.L_x_168) ;  /* 0x00000c7000007945 */ /* 0x000fe20003800000 */
[----:B------:R-:W-:Y:S01]  /*6f20*/  USHF.L.U32 UR6, UR6, UR5, URZ ;  /* 0x0000000506067299 */ /* 0x000fe2000800063f */
[----:B------:R-:W-:Y:S01]  /*6f30*/  IMAD.MOV.U32 R10, RZ, RZ, 0x1 ;  /* 0x00000001ff0a7424 */ /* 0x000fe200078e00ff */
[----:B------:R-:W-:Y:S01]  /*6f40*/  LOP3.LUT R9, R18, 0x2, RZ, 0xfc, !PT ;  /* 0x0000000212097812 */ /* 0x000fe200078efcff */
[----:B------:R-:W-:Y:S01]  /*6f50*/  IMAD.MOV.U32 R8, RZ, RZ, RZ ;  /* 0x000000ffff087224 */ /* 0x000fe200078e00ff */
[----:B------:R-:W-:Y:S01]  /*6f60*/  ULDC UR4, c[0x0][0x600] ;  /* 0x0001800000047ab9 */ /* 0x000fe20000000800 */
[----:B------:R-:W-:Y:S01]  /*6f70*/  UMOV UR7, 0x1 ;  /* 0x0000000100077882 */ /* 0x000fe20000000000 */
[----:B------:R-:W-:-:S02]  /*6f80*/  UIADD3 UR15, UR4, -0x1, URZ ;  /* 0xffffffff040f7890 */ /* 0x000fc4000fffe03f */
[----:B------:R-:W-:Y:S02]  /*6f90*/  USHF.L.U32 UR17, UR7, UR5, URZ ;  /* 0x0000000507117299 */ /* 0x000fe4000800063f */
[----:B------:R-:W-:Y:S01]  /*6fa0*/  ULOP3.LUT UR16, URZ, UR6, URZ, 0x33, !UPT ;  /* 0x000000063f107292 */ /* 0x000fe2000f8e333f */
[----:B------:R-:W-:Y:S01]  /*6fb0*/  ULDC.64 UR20, c[0x0][0x198] ;  /* 0x0000660000147ab9 */ /* 0x000fe20000000a00 */
[----:B0-----:R-:W-:-:S05]  /*6fc0*/  VIADD R3, R3, 0x3f ;  /* 0x0000003f03037836 */ /* 0x001fca0000000000 */
[----:B------:R-:W-:-:S04]  /*6fd0*/  SHF.R.S32.HI R4, RZ, 0x1f, R3 ;  /* 0x0000001fff047819 */ /* 0x000fc80000011403 */
[----:B------:R-:W-:Y:S01]  /*6fe0*/  LEA.HI R4, R4, R3, RZ, 0x6 ;  /* 0x0000000304047211 */ /* 0x000fe200078f30ff */
[C---:B-1----:R-:W-:Y:S02]  /*6ff0*/  IMAD.SHL.U32 R12, R13.reuse, 0x40, RZ ;  /* 0x000000400d0c7824 */ /* 0x042fe400078e00ff */
[----:B------:R-:W-:Y:S01]  /*7000*/  IMAD.SHL.U32 R13, R13, 0x1000, RZ ;  /* 0x000010000d0d7824 */ /* 0x000fe200078e00ff */
[----:B------:R-:W-:Y:S01]  /*7010*/  SHF.R.S32.HI R11, RZ, 0x6, R4 ;  /* 0x00000006ff0b7819 */ /* 0x000fe20000011404 */
[----:B------:R-:W-:Y:S01]  /*7020*/  IMAD.MOV.U32 R3, RZ, RZ, 0x1 ;  /* 0x00000001ff037424 */ /* 0x000fe200078e00ff */
[----:B------:R-:W-:Y:S02]  /*7030*/  LOP3.LUT R12, R12, 0x40, RZ, 0xc0, !PT ;  /* 0x000000400c0c7812 */ /* 0x000fe400078ec0ff */
[----:B------:R-:W-:Y:S01]  /*7040*/  LOP3.LUT R13, R13, 0x1000, RZ, 0xc0, !PT ;  /* 0x000010000d0d7812 */ /* 0x000fe200078ec0ff */
[----:B------:R-:W-:-:S07]  /*7050*/  VIADD R19, R11, 0x1 ;  /* 0x000000010b137836 */ /* 0x000fce0000000000 */
.L_x_179:
[----:B------:R-:W-:-:S03]  /*7060*/  UMOV UR4, 0xffffffff ;  /* 0xffffffff00047882 */ /* 0x000fc60000000000 */
[----:B------:R-:W-:Y:S05]  /*7070*/  BRA.DIV UR4, `(.L_x_169) ;  /* 0x0000001204187947 */ /* 0x000fea000b800000 */
[----:B------:R-:W-:-:S13]  /*7080*/  ELECT P6, URZ, PT ;  /* 0x00000000003f782f */ /* 0x000fda00038c0000 */
.L_x_193:
[----:B------:R-:W0:Y:S01]  /*7090*/  LDC R4, c[0x0][0x28c] ;  /* 0x0000a300ff047b82 */ /* 0x000e220000000800 */
[----:B------:R-:W-:Y:S01]  /*70a0*/  BSSY B1, `(.L_x_170) ;  /* 0x0000038000017945 */ /* 0x000fe20003800000 */
[----:B0-----:R-:W-:-:S13]  /*70b0*/  ISETP.LT.OR P6, PT, R4, 0x1, !P6 ;  /* 0x000000010400780c */ /* 0x001fda00077c1670 */
[----:B------:R-:W-:Y:S05]  /*70c0*/  @P6 BRA `(.L_x_171) ;  /* 0x0000000000d46947 */ /* 0x000fea0003800000 */
[----:B------:R-:W-:Y:S02]  /*70d0*/  IMAD R21, R21, 0x80, R12 ;  /* 0x0000008015157824 */ /* 0x000fe400078e020c */
[----:B------:R-:W-:Y:S02]  /*70e0*/  IMAD.SHL.U32 R20, R20, 0x80, RZ ;  /* 0x0000008014147824 */ /* 0x000fe400078e00ff */
[----:B------:R-:W-:Y:S02]  /*70f0*/  IMAD.MOV.U32 R22, RZ, RZ, RZ ;  /* 0x000000ffff167224 */ /* 0x000fe400078e00ff */
[----:B------:R-:W-:Y:S02]  /*7100*/  IMAD.MOV.U32 R4, RZ, RZ, R19 ;  /* 0x000000ffff047224 */ /* 0x000fe400078e0013 */
[----:B------:R-:W-:Y:S02]  /*7110*/  IMAD.MOV.U32 R5, RZ, RZ, R3 ;  /* 0x000000ffff057224 */ /* 0x000fe400078e0003 */
[----:B------:R-:W-:-:S07]  /*7120*/  IMAD.MOV.U32 R6, RZ, RZ, R8 ;  /* 0x000000ffff067224 */ /* 0x000fce00078e0008 */
.L_x_174:
[----:B------:R-:W0:Y:S01]  /*7130*/  S2R R15, SR_CgaCtaId ;  /* 0x00000000000f7919 */ /* 0x000e220000008800 */
[----:B------:R-:W-:Y:S02]  /*7140*/  MOV R14, 0x400 ;  /* 0x00000400000e7802 */ /* 0x000fe40000000f00 */
[----:B------:R-:W-:Y:S02]  /*7150*/  ISETP.NE.AND P1, PT, R0, RZ, PT ;  /* 0x000000ff0000720c */ /* 0x000fe40003f25270 */
[----:B0-----:R-:W-:Y:S02]  /*7160*/  LEA R25, R15, R14, 0x18 ;  /* 0x0000000e0f197211 */ /* 0x001fe400078ec0ff */
[----:B------:R-:W-:-:S09]  /*7170*/  SHF.L.U32 R14, R5, 0x1f, RZ ;  /* 0x0000001f050e7819 */ /* 0x000fd200000006ff */
[----:B------:R-:W0:Y:S01]  /*7180*/  @!P1 LDC R15, c[0x0][0x500] ;  /* 0x00014000ff0f9b82 */ /* 0x000e220000000800 */
[----:B------:R-:W-:-:S04]  /*7190*/  IMAD R23, R6, 0x8, R25 ;  /* 0x0000000806177824 */ /* 0x000fc800078e0219 */
[----:B------:R-:W1:Y:S02]  /*71a0*/  SYNCS.PHASECHK.TRANS64.TRYWAIT P0, [R23+URZ+0x38], R14 ;  /* 0x0000380e170075a7 */ /* 0x000e64000800017f */
[----:B-1----:R-:W-:Y:S05]  /*71b0*/  @!P0 BRA `(.L_x_172) ;  /* 0x0000000c00e88947 */ /* 0x002fea0003800000 */
.L_x_194:
[----:B-1----:R-:W-:Y:S01]  /*71c0*/  PRMT R14, R9, 0x9910, RZ ;  /* 0x00009910090e7816 */ /* 0x002fe200000000ff */
[----:B0-----:R0:W-:Y:S03]  /*71d0*/  @!P1 SYNCS.ARRIVE.TRANS64 RZ, [R23+URZ], R15 ;  /* 0x0000000f17ff99a7 */ /* 0x0011e6000800003f */
[----:B------:R-:W-:-:S13]  /*71e0*/  ISETP.NE.AND P0, PT, R14, 0x2, PT ;  /* 0x000000020e00780c */ /* 0x000fda0003f05270 */
[----:B0-----:R-:W-:Y:S05]  /*71f0*/  @P0 BRA `(.L_x_173) ;  /* 0x0000000000040947 */ /* 0x001fea0003800000 */
[----:B------:R-:W-:Y:S01]  /*7200*/  BPT.TRAP 0x1 ;  /* 0x000000040000795c */ /* 0x000fe20000300000 */
.L_x_173:
[C---:B------:R-:W-:Y:S01]  /*7210*/  IMAD R14, R6.reuse, 0x2000, R13 ;  /* 0x00002000060e7824 */ /* 0x040fe200078e020d */
[----:B------:R-:W-:Y:S01]  /*7220*/  R2UR UR9, R23 ;  /* 0x00000000170972ca */ /* 0x000fe200000e0000 */
[--C-:B------:R-:W-:Y:S01]  /*7230*/  IMAD R15, R6, 0x4000, R25.reuse ;  /* 0x00004000060f7824 */ /* 0x100fe200078e0219 */
[----:B------:R-:W-:Y:S01]  /*7240*/  UIADD3 UR4, UP0, UR20, 0xf0, URZ ;  /* 0x000000f014047890 */ /* 0x000fe2000ff1e03f */
[----:B------:R-:W-:Y:S01]  /*7250*/  IMAD R14, R14, 0x2, R25 ;  /* 0x000000020e0e7824 */ /* 0x000fe200078e0219 */
[----:B------:R-:W-:Y:S01]  /*7260*/  R2UR UR11, R20 ;  /* 0x00000000140b72ca */ /* 0x000fe200000e0000 */
[----:B------:R-:W-:Y:S01]  /*7270*/  VIADD R4, R4, 0xffffffff ;  /* 0xffffffff04047836 */ /* 0x000fe20000000000 */
[----:B------:R-:W-:Y:S01]  /*7280*/  R2UR UR5, R15 ;  /* 0x000000000f0572ca */ /* 0x000fe200000e0000 */
[----:B------:R-:W-:Y:S01]  /*7290*/  UIADD3 UR22, UP1, UR20, 0x1f0, URZ ;  /* 0x000001f014167890 */ /* 0x000fe2000ff3e03f */
[----:B------:R-:W-:Y:S01]  /*72a0*/  R2UR UR8, R14 ;  /* 0x000000000e0872ca */ /* 0x000fe200000e0000 */
[----:B------:R-:W-:Y:S01]  /*72b0*/  VIADD R6, R6, 0x1 ;  /* 0x0000000106067836 */ /* 0x000fe20000000000 */
[----:B------:R-:W-:Y:S01]  /*72c0*/  R2UR UR10, R22 ;  /* 0x00000000160a72ca */ /* 0x000fe200000e0000 */
[----:B------:R-:W-:Y:S01]  /*72d0*/  UIADD3.X UR23, URZ, UR21, URZ, UP1, !UPT ;  /* 0x000000153f177290 */ /* 0x000fe20008ffe43f */
[----:B------:R-:W-:Y:S01]  /*72e0*/  R2UR UR12, R7 ;  /* 0x00000000070c72ca */ /* 0x000fe200000e0000 */
[----:B------:R-:W-:Y:S01]  /*72f0*/  UMOV UR6, 0x0 ;  /* 0x0000000000067882 */ /* 0x000fe20000000000 */
[----:B------:R-:W-:Y:S01]  /*7300*/  R2UR UR18, R21 ;  /* 0x00000000151272ca */ /* 0x000fe200000e0000 */
[----:B------:R-:W-:Y:S01]  /*7310*/  UMOV UR7, 0x10000000 ;  /* 0x1000000000077882 */ /* 0x000fe20000000000 */
[----:B------:R-:W-:Y:S01]  /*7320*/  ISETP.GT.AND P1, PT, R4, 0x1, PT ;  /* 0x000000010400780c */ /* 0x000fe20003f24270 */
[----:B------:R-:W-:Y:S01]  /*7330*/  UMOV UR19, 0x30000 ;  /* 0x0003000000137882 */ /* 0x000fe20000000000 */
[----:B------:R-:W-:Y:S01]  /*7340*/  ISETP.NE.AND P0, PT, R6, 0x7, PT ;  /* 0x000000070600780c */ /* 0x000fe20003f05270 */
[----:B------:R-:W-:Y:S01]  /*7350*/  UIADD3 UR13, UR5, 0x180, URZ ;  /* 0x00000180050d7890 */ /* 0x000fe2000fffe03f */
[----:B------:R-:W-:Y:S01]  /*7360*/  VIADD R22, R22, 0x40 ;  /* 0x0000004016167836 */ /* 0x000fe20000000000 */
[----:B------:R-:W-:Y:S01]  /*7370*/  UIADD3.X UR5, URZ, UR21, URZ, UP0, !UPT ;  /* 0x000000153f057290 */ /* 0x000fe200087fe43f */
[----:B------:R-:W-:Y:S01]  /*7380*/  SEL R14, RZ, 0x1, P0 ;  /* 0x00000001ff0e7807 */ /* 0x000fe20000000000 */
[----:B------:R-:W-:Y:S01]  /*7390*/  UIADD3 UR14, UR8, 0x1c180, URZ ;  /* 0x0001c180080e7890 */ /* 0x000fe2000fffe03f */
[----:B------:R-:W-:-:S02]  /*73a0*/  SEL R6, R6, RZ, P0 ;  /* 0x000000ff06067207 */ /* 0x000fc40000000000 */
[----:B------:R-:W-:Y:S01]  /*73b0*/  UMOV UR8, UR13 ;  /* 0x0000000d00087c82 */ /* 0x000fe20008000000 */
[----:B------:R-:W-:-:S03]  /*73c0*/  LOP3.LUT R5, R5, R14, RZ, 0x3c, !PT ;  /* 0x0000000e05057212 */ /* 0x000fc600078e3cff */
[----:B------:R0:W-:Y:S02]  /*73d0*/  UTMALDG.3D [UR8], [UR4], desc[UR6] ;  /* 0x00000608040075b4 */ /* 0x0001e40008011000 */
[----:B0-----:R-:W-:Y:S01]  /*73e0*/  UMOV UR8, UR14 ;  /* 0x0000000e00087c82 */ /* 0x001fe20008000000 */
[----:B------:R-:W-:Y:S02]  /*73f0*/  UMOV UR11, UR18 ;  /* 0x00000012000b7c82 */ /* 0x000fe40008000000 */
[----:B------:R0:W-:Y:S02]  /*7400*/  UTMALDG.3D.MULTICAST [UR8], [UR22], UR19, desc[UR6] ;  /* 0x00000608160073b4 */ /* 0x0001e40008011813 */
[----:B0-----:R-:W-:Y:S05]  /*7410*/  @P1 BRA `(.L_x_174) ;  /* 0xfffffffc00441947 */ /* 0x001fea000383ffff */
.L_x_171:
[----:B------:R-:W-:Y:S05]  /*7420*/  BSYNC B1 ;  /* 0x0000000000017941 */ /* 0x000fea0003800000 */
.L_x_170:
[----:B------:R-:W-:Y:S01]  /*7430*/  LOP3.LUT P1, RZ, R10, 0xff, RZ, 0xc0, !PT ;  /* 0x000000ff0aff7812 */ /* 0x000fe2000782c0ff */
[C---:B------:R-:W-:Y:S01]  /*7440*/  IMAD.IADD R15, R11.reuse, 0x1, R8 ;  /* 0x000000010b0f7824 */ /* 0x040fe200078e0208 */
[----:B------:R-:W-:Y:S01]  /*7450*/  ULDC.64 UR4, c[0x0][0x650] ;  /* 0x0001940000047ab9 */ /* 0x000fe20000000a00 */
[----:B------:R-:W-:Y:S01]  /*7460*/  ISETP.GE.U32.AND P2, PT, R11, 0x7, PT ;  /* 0x000000070b00780c */ /* 0x000fe20003f46070 */
[----:B------:R-:W-:Y:S01]  /*7470*/  BSSY B1, `(.L_x_175) ;  /* 0x000006e000017945 */ /* 0x000fe20003800000 */
[C---:B------:R-:W-:Y:S01]  /*7480*/  IMAD.WIDE.U32 R4, R15.reuse, 0x24924925, RZ ;  /* 0x249249250f047825 */ /* 0x040fe200078e00ff */
[----:B------:R-:W-:Y:S02]  /*7490*/  ISETP.GT.U32.AND P0, PT, R15, 0x6, PT ;  /* 0x000000060f00780c */ /* 0x000fe40003f04070 */
[----:B------:R-:W-:Y:S01]  /*74a0*/  PRMT R10, RZ, 0x7610, R10 ;  /* 0x00007610ff0a7816 */ /* 0x000fe2000000000a */
[----:B------:R-:W-:Y:S01]  /*74b0*/  IMAD.MOV.U32 R20, RZ, RZ, -0x1 ;  /* 0xffffffffff147424 */ /* 0x000fe200078e00ff */
[----:B------:R-:W-:Y:S01]  /*74c0*/  ISETP.LT.U32.AND P0, PT, R11, 0x7, P0 ;  /* 0x000000070b00780c */ /* 0x000fe20000701070 */
[----:B------:R-:W-:-:S02]  /*74d0*/  IMAD.MOV.U32 R21, RZ, RZ, -0x1 ;  /* 0xffffffffff157424 */ /* 0x000fc400078e00ff */
[----:B------:R-:W0:Y:S01]  /*74e0*/  @P1 S2R R7, SR_CgaCtaId ;  /* 0x0000000000071919 */ /* 0x000e220000008800 */
[----:B------:R-:W-:Y:S02]  /*74f0*/  SEL R4, RZ, 0x1, !P0 ;  /* 0x00000001ff047807 */ /* 0x000fe40004000000 */
[----:B------:R-:W-:Y:S02]  /*7500*/  IADD3 R16, P0, R16, UR36, RZ ;  /* 0x0000002410107c10 */ /* 0x000fe4000ff1e0ff */
[----:B------:R-:W-:Y:S02]  /*7510*/  @P1 MOV R6, 0x400 ;  /* 0x0000040000061802 */ /* 0x000fe40000000f00 */
[----:B------:R-:W-:Y:S02]  /*7520*/  IADD3.X R17, R17, UR42, RZ, P0, !PT ;  /* 0x0000002a11117c10 */ /* 0x000fe400087fe4ff */
[----:B------:R-:W-:Y:S02]  /*7530*/  ISETP.GE.U32.AND P0, PT, R16, UR4, PT ;  /* 0x0000000410007c0c */ /* 0x000fe4000bf06070 */
[----:B------:R-:W-:-:S02]  /*7540*/  LOP3.LUT R3, R3, R4, RZ, 0x3c, !PT ;  /* 0x0000000403037212 */ /* 0x000fc400078e3cff */
[----:B------:R-:W-:Y:S02]  /*7550*/  ISETP.GE.U32.AND.EX P0, PT, R17, UR5, PT, P0 ;  /* 0x0000000511007c0c */ /* 0x000fe4000bf06100 */
[----:B------:R-:W-:Y:S02]  /*7560*/  PRMT R4, RZ, 0x7610, R4 ;  /* 0x00007610ff047816 */ /* 0x000fe40000000004 */
[----:B0-----:R-:W-:Y:S01]  /*7570*/  @P1 LEA R6, R7, R6, 0x18 ;  /* 0x0000000607061211 */ /* 0x001fe200078ec0ff */
[----:B------:R-:W-:-:S03]  /*7580*/  IMAD.IADD R7, R15, 0x1, -R5 ;  /* 0x000000010f077824 */ /* 0x000fc600078e0a05 */
[----:B------:R0:W-:Y:S02]  /*7590*/  @P1 SYNCS.ARRIVE.TRANS64.A1T0 RZ, [R6+URZ+0x88], RZ ;  /* 0x000088ff06ff19a7 */ /* 0x0001e4000810003f */
[----:B------:R-:W-:-:S04]  /*75a0*/  LEA.HI R7, R7, R5, RZ, 0x1f ;  /* 0x0000000507077211 */ /* 0x000fc800078ff8ff */
[----:B------:R-:W-:Y:S01]  /*75b0*/  SHF.R.U32.HI R8, RZ, 0x2, R7 ;  /* 0x00000002ff087819 */ /* 0x000fe20000011607 */
[----:B------:R-:W-:-:S03]  /*75c0*/  IMAD.MOV.U32 R7, RZ, RZ, -0x1 ;  /* 0xffffffffff077424 */ /* 0x000fc600078e00ff */
[----:B------:R-:W-:Y:S01]  /*75d0*/  @P2 LOP3.LUT R3, R3, 0x1, R8, 0x78, !PT ;  /* 0x0000000103032812 */ /* 0x000fe200078e7808 */
[----:B------:R-:W-:Y:S01]  /*75e0*/  IMAD R8, R8, -0x7, R15 ;  /* 0xfffffff908087824 */ /* 0x000fe200078e020f */
[----:B0-----:R-:W-:Y:S06]  /*75f0*/  @P0 BRA `(.L_x_176) ;  /* 0x0000000400540947 */ /* 0x001fec0003800000 */
[----:B------:R-:W0:Y:S01]  /*7600*/  S2R R15, SR_CTAID.X ;  /* 0x00000000000f7919 */ /* 0x000e220000002500 */
[----:B------:R-:W-:Y:S01]  /*7610*/  ULDC.64 UR4, c[0x0][0x628] ;  /* 0x00018a0000047ab9 */ /* 0x000fe20000000a00 */
[----:B------:R-:W-:Y:S01]  /*7620*/  ULDC UR7, c[0x0][0x630] ;  /* 0x00018c0000077ab9 */ /* 0x000fe20000000800 */
[----:B------:R-:W-:Y:S01]  /*7630*/  ISETP.NE.U32.AND P0, PT, RZ, UR4, PT ;  /* 0x00000004ff007c0c */ /* 0x000fe2000bf05070 */
[----:B------:R-:W1:Y:S01]  /*7640*/  S2R R20, SR_CTAID.Y ;  /* 0x0000000000147919 */ /* 0x000e620000002600 */
[----:B------:R-:W-:Y:S01]  /*7650*/  ULDC UR8, c[0x0][0x150] ;  /* 0x0000540000087ab9 */ /* 0x000fe20000000800 */
[----:B------:R-:W-:Y:S01]  /*7660*/  IMAD.MOV.U32 R4, RZ, RZ, R16 ;  /* 0x000000ffff047224 */ /* 0x000fe200078e0010 */
[----:B------:R-:W-:Y:S01]  /*7670*/  ISETP.NE.AND.EX P0, PT, RZ, UR5, PT, P0 ;  /* 0x00000005ff007c0c */ /* 0x000fe2000bf05300 */
[----:B------:R-:W-:Y:S01]  /*7680*/  IMAD.MOV.U32 R5, RZ, RZ, R17 ;  /* 0x000000ffff057224 */ /* 0x000fe200078e0011 */
[----:B0-----:R-:W-:-:S11]  /*7690*/  I2FP.F32.U32 R22, R15 ;  /* 0x0000000f00167245 */ /* 0x001fd60000201000 */
[----:B------:R-:W-:Y:S05]  /*76a0*/  @!P0 BRA `(.L_x_177) ;  /* 0x0000000000288947 */ /* 0x000fea0003800000 */
[----:B------:R-:W-:Y:S02]  /*76b0*/  ULDC UR6, c[0x0][0x634] ;  /* 0x00018d0000067ab9 */ /* 0x000fe40000000800 */
[----:B------:R-:W-:-:S05]  /*76c0*/  IADD3 R5, P0, R16, UR6, RZ ;  /* 0x0000000610057c10 */ /* 0x000fca000ff1e0ff */
[----:B------:R-:W-:-:S04]  /*76d0*/  IMAD.X R21, RZ, RZ, R17, P0 ;  /* 0x000000ffff157224 */ /* 0x000fc800000e0611 */
[----:B------:R-:W-:-:S04]  /*76e0*/  IMAD.WIDE.U32 R6, R21, UR4, RZ ;  /* 0x0000000415067c25 */ /* 0x000fc8000f8e00ff */
[----:B------:R-:W-:-:S04]  /*76f0*/  IMAD.WIDE.U32 R6, P0, R5, UR5, R6 ;  /* 0x0000000505067c25 */ /* 0x000fc8000f800006 */
[----:B------:R-:W-:-:S04]  /*7700*/  IMAD.WIDE.U32 R4, R5, UR4, RZ ;  /* 0x0000000405047c25 */ /* 0x000fc8000f8e00ff */
[----:B------:R-:W-:Y:S01]  /*7710*/  IMAD.MOV.U32 R4, RZ, RZ, R7 ;  /* 0x000000ffff047224 */ /* 0x000fe200078e0007 */
[----:B------:R-:W-:Y:S01]  /*7720*/  IADD3 RZ, P1, R5, R6, RZ ;  /* 0x0000000605ff7210 */ /* 0x000fe20007f3e0ff */
[----:B------:R-:W-:-:S04]  /*7730*/  IMAD.X R5, RZ, RZ, RZ, P0 ;  /* 0x000000ffff057224 */ /* 0x000fc800000e06ff */
[----:B------:R-:W-:-:S08]  /*7740*/  IMAD.WIDE.U32.X R4, R21, UR5, R4, P1 ;  /* 0x0000000515047c25 */ /* 0x000fd000088e0404 */
.L_x_177:
[--C-:B------:R-:W-:Y:S01]  /*7750*/  SHF.R.U64 R14, R4, UR7, R5.reuse ;  /* 0x00000007040e7c19 */ /* 0x100fe20008001205 */
[----:B------:R-:W-:Y:S01]  /*7760*/  FMUL R22, R22, UR8 ;  /* 0x0000000816167c20 */ /* 0x000fe20008400000 */
[----:B------:R-:W-:Y:S01]  /*7770*/  SHF.R.U32.HI R4, RZ, UR7, R5 ;  /* 0x00000007ff047c19 */ /* 0x000fe20008011605 */
[----:B------:R-:W0:Y:S01]  /*7780*/  LDC R6, c[0x0][0x144] ;  /* 0x00005100ff067b82 */ /* 0x000e220000000800 */
[----:B------:R-:W-:Y:S01]  /*7790*/  IADD3 R5, P0, RZ, -R14, RZ ;  /* 0x8000000eff057210 */ /* 0x000fe20007f1e0ff */
[----:B------:R-:W-:Y:S01]  /*77a0*/  ULDC UR6, c[0x0][0x154] ;  /* 0x0000550000067ab9 */ /* 0x000fe20000000800 */
[----:B-1----:R-:W-:Y:S01]  /*77b0*/  I2FP.F32.U32 R7, R20 ;  /* 0x0000001400077245 */ /* 0x002fe20000201000 */
[----:B------:R-:W1:Y:S01]  /*77c0*/  F2I.U32.TRUNC.NTZ R22, R22 ;  /* 0x0000001600167305 */ /* 0x000e62000020f000 */
[----:B------:R-:W-:Y:S01]  /*77d0*/  ULDC.64 UR4, c[0x0][0x620] ;  /* 0x0001880000047ab9 */ /* 0x000fe20000000a00 */
[----:B------:R-:W-:Y:S01]  /*77e0*/  IMAD.X R4, RZ, RZ, ~R4, P0 ;  /* 0x000000ffff047224 */ /* 0x000fe200000e0e04 */
[----:B------:R-:W-:Y:S01]  /*77f0*/  ISETP.NE.AND P2, PT, R2, 0x1, PT ;  /* 0x000000010200780c */ /* 0x000fe20003f45270 */
[----:B------:R-:W-:Y:S01]  /*7800*/  FMUL R23, R7, UR6 ;  /* 0x0000000607177c20 */ /* 0x000fe20008400000 */
[----:B------:R-:W2:Y:S01]  /*7810*/  LDC R25, c[0x0][0x148] ;  /* 0x00005200ff197b82 */ /* 0x000ea20000000800 */
[----:B------:R-:W-:Y:S01]  /*7820*/  IMAD R4, R4, UR4, RZ ;  /* 0x0000000404047c24 */ /* 0x000fe2000f8e02ff */
[----:B------:R-:W-:-:S02]  /*7830*/  ULDC.64 UR6, c[0x0][0x640] ;  /* 0x0001900000067ab9 */ /* 0x000fc40000000a00 */
[----:B------:R-:W-:Y:S01]  /*7840*/  ISETP.NE.U32.AND P0, PT, RZ, UR6, PT ;  /* 0x00000006ff007c0c */ /* 0x000fe2000bf05070 */
[----:B------:R-:W3:Y:S01]  /*7850*/  F2I.U32.TRUNC.NTZ R23, R23 ;  /* 0x0000001700177305 */ /* 0x000ee2000020f000 */
[C---:B------:R-:W-:Y:S02]  /*7860*/  IMAD R7, R5.reuse, UR5, R4 ;  /* 0x0000000505077c24 */ /* 0x040fe4000f8e0204 */
[----:B------:R-:W-:Y:S01]  /*7870*/  IMAD.WIDE.U32 R4, R5, UR4, R16 ;  /* 0x0000000405047c25 */ /* 0x000fe2000f8e0010 */
[----:B------:R-:W-:Y:S01]  /*7880*/  ULDC UR4, c[0x0][0x618] ;  /* 0x0001860000047ab9 */ /* 0x000fe20000000800 */
[----:B------:R-:W-:Y:S02]  /*7890*/  ISETP.NE.AND.EX P0, PT, RZ, UR7, PT, P0 ;  /* 0x00000007ff007c0c */ /* 0x000fe4000bf05300 */
[----:B------:R-:W-:Y:S02]  /*78a0*/  IMAD.IADD R5, R5, 0x1, R7 ;  /* 0x0000000105057824 */ /* 0x000fe400078e0207 */
[----:B-1----:R-:W-:-:S03]  /*78b0*/  IMAD.MOV R22, RZ, RZ, -R22 ;  /* 0x000000ffff167224 */ /* 0x002fc600078e0a16 */
[----:B------:R-:W-:Y:S01]  /*78c0*/  SHF.R.U64 R21, R4, UR4, R5 ;  /* 0x0000000404157c19 */ /* 0x000fe20008001205 */
[----:B0-----:R-:W-:Y:S01]  /*78d0*/  IMAD R15, R6, R22, R15 ;  /* 0x00000016060f7224 */ /* 0x001fe200078e020f */
[----:B------:R-:W-:Y:S01]  /*78e0*/  SHF.R.U32.HI R4, RZ, UR4, R5 ;  /* 0x00000004ff047c19 */ /* 0x000fe20008011605 */
[----:B------:R-:W-:Y:S01]  /*78f0*/  ULDC UR4, c[0x0][0x608] ;  /* 0x0001820000047ab9 */ /* 0x000fe20000000800 */
[----:B---3--:R-:W-:Y:S02]  /*7900*/  IMAD.MOV R6, RZ, RZ, -R23 ;  /* 0x000000ffff067224 */ /* 0x008fe400078e0a17 */
[--C-:B------:R-:W-:Y:S02]  /*7910*/  SHF.R.U64 R22, R21, UR4, R4.reuse ;  /* 0x0000000415167c19 */ /* 0x100fe40008001204 */
[----:B------:R-:W-:Y:S01]  /*7920*/  SHF.R.U32.HI R5, RZ, UR4, R4 ;  /* 0x00000004ff057c19 */ /* 0x000fe20008011604 */
[----:B------:R-:W-:Y:S01]  /*7930*/  ULDC UR4, c[0x0][0x658] ;  /* 0x0001960000047ab9 */ /* 0x000fe20000000800 */
[----:B--2---:R-:W-:-:S02]  /*7940*/  @P2 IMAD R15, R25, R6, R20 ;  /* 0x00000006190f2224 */ /* 0x004fc400078e0214 */
[--C-:B------:R-:W-:Y:S02]  /*7950*/  SHF.R.U64 R20, R22, UR4, R5.reuse ;  /* 0x0000000416147c19 */ /* 0x100fe40008001205 */
[----:B------:R-:W-:-:S03]  /*7960*/  SHF.R.U32.HI R23, RZ, UR4, R5 ;  /* 0x00000004ff177c19 */ /* 0x000fc60008011605 */
[----:B------:R-:W-:Y:S02]  /*7970*/  IMAD.MOV.U32 R6, RZ, RZ, R20 ;  /* 0x000000ffff067224 */ /* 0x000fe400078e0014 */
[----:B------:R-:W-:Y:S01]  /*7980*/  IMAD.MOV.U32 R5, RZ, RZ, R23 ;  /* 0x000000ffff057224 */ /* 0x000fe200078e0017 */
[----:B------:R-:W-:Y:S06]  /*7990*/  @!P0 BRA `(.L_x_178) ;  /* 0x00000000002c8947 */ /* 0x000fec0003800000 */
        /* <DEDUP_REMOVED lines=9> */
[----:B------:R-:W-:-:S04]  /*7a30*/  IMAD.WIDE.U32.X R4, R23, UR7, R4, P1 ;  /* 0x0000000717047c25 */ /* 0x000fc800088e0404 */
[----:B------:R-:W-:-:S07]  /*7a40*/  IMAD.MOV.U32 R6, RZ, RZ, R4 ;  /* 0x000000ffff067224 */ /* 0x000fce00078e0004 */
.L_x_178:
[----:B------:R-:W-:Y:S01]  /*7a50*/  ULDC UR4, c[0x0][0x648] ;  /* 0x0001920000047ab9 */ /* 0x000fe20000000800 */
[----:B------:R-:W-:Y:S01]  /*7a60*/  LOP3.LUT R4, R22, UR16, RZ, 0xc0, !PT ;  /* 0x0000001016047c12 */ /* 0x000fe2000f8ec0ff */
[----:B------:R-:W-:Y:S01]  /*7a70*/  ULDC UR5, c[0x0][0x610] ;  /* 0x0001840000057ab9 */ /* 0x000fe20000000800 */
[----:B------:R-:W-:Y:S01]  /*7a80*/  SHF.R.U64 R5, R6, UR4, R5 ;  /* 0x0000000406057c19 */ /* 0x000fe20008001205 */
[----:B------:R-:W-:Y:S01]  /*7a90*/  ULDC UR4, c[0x0][0x638] ;  /* 0x00018e0000047ab9 */ /* 0x000fe20000000800 */
[----:B------:R-:W-:-:S03]  /*7aa0*/  LOP3.LUT R21, R21, UR15, RZ, 0xc0, !PT ;  /* 0x0000000f15157c12 */ /* 0x000fc6000f8ec0ff */
[----:B------:R-:W-:Y:S02]  /*7ab0*/  IMAD.MOV R7, RZ, RZ, -R5 ;  /* 0x000000ffff077224 */ /* 0x000fe400078e0a05 */
[----:B------:R-:W-:Y:S02]  /*7ac0*/  IMAD R4, R5, UR17, R4 ;  /* 0x0000001105047c24 */ /* 0x000fe4000f8e0204 */
[----:B------:R-:W-:Y:S01]  /*7ad0*/  IMAD R20, R7, UR4, R20 ;  /* 0x0000000407147c24 */ /* 0x000fe2000f8e0214 */
[----:B------:R-:W-:Y:S01]  /*7ae0*/  ULDC UR4, c[0x0][0x600] ;  /* 0x0001800000047ab9 */ /* 0x000fe20000000800 */
[----:B------:R-:W-:Y:S02]  /*7af0*/  IMAD R15, R4, UR5, R15 ;  /* 0x00000005040f7c24 */ /* 0x000fe4000f8e020f */
[----:B------:R-:W-:Y:S02]  /*7b00*/  IMAD R20, R20, UR4, R21 ;  /* 0x0000000414147c24 */ /* 0x000fe4000f8e0215 */
[----:B------:R-:W-:-:S02]  /*7b10*/  IMAD.MOV.U32 R4, RZ, RZ, 0x1 ;  /* 0x00000001ff047424 */ /* 0x000fc400078e00ff */
[----:B------:R-:W-:Y:S01]  /*7b20*/  IMAD.MOV.U32 R7, RZ, RZ, R14 ;  /* 0x000000ffff077224 */ /* 0x000fe200078e000e */
[----:B------:R-:W-:Y:S02]  /*7b30*/  SEL R21, R20, R15, !P2 ;  /* 0x0000000f14157207 */ /* 0x000fe40005000000 */
[----:B------:R-:W-:-:S07]  /*7b40*/  SEL R20, R15, R20, !P2 ;  /* 0x000000140f147207 */ /* 0x000fce0005000000 */
.L_x_176:
[----:B------:R-:W-:Y:S05]  /*7b50*/  BSYNC B1 ;  /* 0x0000000000017941 */ /* 0x000fea0003800000 */
.L_x_175:
[----:B------:R-:W-:-:S13]  /*7b60*/  LOP3.LUT P0, RZ, R4, 0xff, RZ, 0xc0, !PT ;  /* 0x000000ff04ff7812 */ /* 0x000fda000780c0ff */
[----:B------:R-:W-:Y:S05]  /*7b70*/  @P0 BRA `(.L_x_179) ;  /* 0xfffffff400380947 */ /* 0x000fea000383ffff */
[----:B------:R-:W-:Y:S05]  /*7b80*/  BSYNC B0 ;  /* 0x0000000000007941 */ /* 0x000fea0003800000 */
.L_x_168:
[----:B------:R-:W-:-:S03]  /*7b90*/  UMOV UR4, 0xffffffff ;  /* 0xffffffff00047882 */ /* 0x000fc60000000000 */
[----:B------:R-:W-:Y:S05]  /*7ba0*/  BRA.DIV UR4, `(.L_x_180) ;  /* 0x0000000604807947 */ /* 0x000fea000b800000 */
[----:B------:R-:W-:-:S13]  /*7bb0*/  ELECT P6, URZ, PT ;  /* 0x00000000003f782f */ /* 0x000fda00038c0000 */
.L_x_197:
[----:B------:R-:W-:Y:S04]  /*7bc0*/  BSSY B0, `(.L_x_181) ;  /* 0x0000046000007945 */ /* 0x000fe80003800000 */
[----:B------:R-:W-:Y:S05]  /*7bd0*/  @!P6 BRA `(.L_x_182) ;  /* 0x000000040010e947 */ /* 0x000fea0003800000 */
[----:B------:R-:W-:-:S04]  /*7be0*/  LOP3.LUT R18, R18, 0x2, RZ, 0xfc, !PT ;  /* 0x0000000212127812 */ /* 0x000fc800078efcff */
[----:B------:R-:W-:-:S13]  /*7bf0*/  ISETP.NE.AND P0, PT, R18, 0x3, PT ;  /* 0x000000031200780c */ /* 0x000fda0003f05270 */
[----:B------:R-:W-:Y:S05]  /*7c00*/  @!P0 BRA `(.L_x_183) ;  /* 0x0000000000048947 */ /* 0x000fea0003800000 */
[----:B------:R-:W-:Y:S01]  /*7c10*/  BPT.TRAP 0x1 ;  /* 0x000000040000795c */ /* 0x000fe20000300000 */
.L_x_183:
[----:B------:R-:W0:Y:S01]  /*7c20*/  S2R R5, SR_CgaCtaId ;  /* 0x0000000000057919 */ /* 0x000e220000008800 */
[----:B------:R-:W-:Y:S02]  /*7c30*/  MOV R0, 0x400 ;  /* 0x0000040000007802 */ /* 0x000fe40000000f00 */
[----:B------:R-:W-:Y:S02]  /*7c40*/  SHF.L.U32 R2, R3, 0x1f, RZ ;  /* 0x0000001f03027819 */ /* 0x000fe400000006ff */
[----:B0-----:R-:W-:-:S05]  /*7c50*/  LEA R5, R5, R0, 0x18 ;  /* 0x0000000005057211 */ /* 0x001fca00078ec0ff */
[----:B------:R-:W-:-:S04]  /*7c60*/  VIADD R5, R5, 0x38 ;  /* 0x0000003805057836 */ /* 0x000fc80000000000 */
[C---:B------:R-:W-:Y:S02]  /*7c70*/  IMAD R7, R8.reuse, 0x8, R5 ;  /* 0x0000000808077824 */ /* 0x040fe400078e0205 */
[----:B------:R-:W-:Y:S02]  /*7c80*/  VIADD R8, R8, 0x1 ;  /* 0x0000000108087836 */ /* 0x000fe40000000000 */
[----:B------:R-:W0:Y:S03]  /*7c90*/  SYNCS.PHASECHK.TRANS64.TRYWAIT P0, [R7+URZ], R2 ;  /* 0x00000002070075a7 */ /* 0x000e26000800017f */
[----:B------:R-:W-:-:S04]  /*7ca0*/  ISETP.NE.AND P1, PT, R8, 0x7, PT ;  /* 0x000000070800780c */ /* 0x000fc80003f25270 */
[----:B------:R-:W-:Y:S02]  /*7cb0*/  SEL R0, RZ, 0x1, P1 ;  /* 0x00000001ff007807 */ /* 0x000fe40000800000 */
[----:B------:R-:W-:Y:S02]  /*7cc0*/  SEL R8, R8, RZ, P1 ;  /* 0x000000ff08087207 */ /* 0x000fe40000800000 */
[----:B------:R-:W-:-:S03]  /*7cd0*/  LOP3.LUT R9, R3, R0, RZ, 0x3c, !PT ;  /* 0x0000000003097212 */ /* 0x000fc600078e3cff */
[----:B------:R-:W-:Y:S01]  /*7ce0*/  IMAD R6, R8, 0x8, R5 ;  /* 0x0000000808067824 */ /* 0x000fe200078e0205 */
[----:B------:R-:W-:Y:S01]  /*7cf0*/  SHF.L.U32 R3, R9, 0x1f, RZ ;  /* 0x0000001f09037819 */ /* 0x000fe200000006ff */
[----:B0-----:R-:W-:Y:S06]  /*7d00*/  @!P0 BRA `(.L_x_184) ;  /* 0x0000000400488947 */ /* 0x001fec0003800000 */
.L_x_198:
[----:B------:R-:W1:Y:S01]  /*7d10*/  SYNCS.PHASECHK.TRANS64.TRYWAIT P0, [R6+URZ], R3 ;  /* 0x00000003060075a7 */ /* 0x000e62000800017f */
[----:B------:R-:W-:-:S05]  /*7d20*/  VIADD R0, R8, 0x1 ;  /* 0x0000000108007836 */ /* 0x000fca0000000000 */
[----:B------:R-:W-:-:S04]  /*7d30*/  ISETP.NE.AND P1, PT, R0, 0x7, PT ;  /* 0x000000070000780c */ /* 0x000fc80003f25270 */
[----:B0-----:R-:W-:Y:S02]  /*7d40*/  SEL R2, RZ, 0x1, P1 ;  /* 0x00000001ff027807 */ /* 0x001fe40000800000 */
[----:B------:R-:W-:Y:S02]  /*7d50*/  SEL R0, R0, RZ, P1 ;  /* 0x000000ff00007207 */ /* 0x000fe40000800000 */
[----:B------:R-:W-:-:S03]  /*7d60*/  LOP3.LUT R9, R9, R2, RZ, 0x3c, !PT ;  /* 0x0000000209097212 */ /* 0x000fc600078e3cff */
[----:B------:R-:W-:Y:S01]  /*7d70*/  IMAD R7, R0, 0x8, R5 ;  /* 0x0000000800077824 */ /* 0x000fe200078e0205 */
[----:B------:R-:W-:Y:S01]  /*7d80*/  SHF.L.U32 R4, R9, 0x1f, RZ ;  /* 0x0000001f09047819 */ /* 0x000fe200000006ff */
[----:B-1----:R-:W-:Y:S06]  /*7d90*/  @!P0 BRA `(.L_x_185) ;  /* 0x0000000400388947 */ /* 0x002fec0003800000 */
.L_x_199:
[----:B------:R-:W1:Y:S01]  /*7da0*/  SYNCS.PHASECHK.TRANS64.TRYWAIT P0, [R7+URZ], R4 ;  /* 0x00000004070075a7 */ /* 0x000e62000800017f */
[----:B------:R-:W-:-:S05]  /*7db0*/  VIADD R0, R0, 0x1 ;  /* 0x0000000100007836 */ /* 0x000fca0000000000 */
[----:B------:R-:W-:-:S04]  /*7dc0*/  ISETP.NE.AND P1, PT, R0, 0x7, PT ;  /* 0x000000070000780c */ /* 0x000fc80003f25270 */
[----:B------:R-:W-:Y:S02]  /*7dd0*/  SEL R2, RZ, 0x1, P1 ;  /* 0x00000001ff027807 */ /* 0x000fe40000800000 */
[----:B------:R-:W-:Y:S02]  /*7de0*/  SEL R0, R0, RZ, P1 ;  /* 0x000000ff00007207 */ /* 0x000fe40000800000 */
[----:B------:R-:W-:-:S03]  /*7df0*/  LOP3.LUT R9, R9, R2, RZ, 0x3c, !PT ;  /* 0x0000000209097212 */ /* 0x000fc600078e3cff */
[----:B0-----:R-:W-:Y:S01]  /*7e00*/  IMAD R6, R0, 0x8, R5 ;  /* 0x0000000800067824 */ /* 0x001fe200078e0205 */
[----:B------:R-:W-:Y:S01]  /*7e10*/  SHF.L.U32 R3, R9, 0x1f, RZ ;  /* 0x0000001f09037819 */ /* 0x000fe200000006ff */
[----:B-1----:R-:W-:Y:S06]  /*7e20*/  @!P0 BRA `(.L_x_186) ;  /* 0x0000000400288947 */ /* 0x002fec0003800000 */
.L_x_200:
        /* <DEDUP_REMOVED lines=9> */
.L_x_201:
        /* <DEDUP_REMOVED lines=9> */
.L_x_202:
[----:B------:R-:W1:Y:S01]  /*7f50*/  SYNCS.PHASECHK.TRANS64.TRYWAIT P0, [R6+URZ], R3 ;  /* 0x00000003060075a7 */ /* 0x000e62000800017f */
[----:B------:R-:W-:-:S05]  /*7f60*/  VIADD R0, R0, 0x1 ;  /* 0x0000000100007836 */ /* 0x000fca0000000000 */
[----:B------:R-:W-:-:S04]  /*7f70*/  ISETP.NE.AND P1, PT, R0, 0x7, PT ;  /* 0x000000070000780c */ /* 0x000fc80003f25270 */
[----:B------:R-:W-:Y:S02]  /*7f80*/  SEL R2, RZ, 0x1, P1 ;  /* 0x00000001ff027807 */ /* 0x000fe40000800000 */
[----:B------:R-:W-:Y:S02]  /*7f90*/  SEL R0, R0, RZ, P1 ;  /* 0x000000ff00007207 */ /* 0x000fe40000800000 */
[----:B------:R-:W-:Y:S01]  /*7fa0*/  LOP3.LUT R2, R9, R2, RZ, 0x3c, !PT ;  /* 0x0000000209027212 */ /* 0x000fe200078e3cff */
[----:B-1----:R-:W-:Y:S06]  /*7fb0*/  @!P0 BRA `(.L_x_189) ;  /* 0x0000000400008947 */ /* 0x002fec0003800000 */
.L_x_203:
[----:B------:R-:W-:Y:S01]  /*7fc0*/  IMAD R5, R0, 0x8, R5 ;  /* 0x0000000800057824 */ /* 0x000fe200078e0205 */
[----:B------:R-:W-:-:S07]  /*7fd0*/  SHF.L.U32 R0, R2, 0x1f, RZ ;  /* 0x0000001f02007819 */ /* 0x000fce00000006ff */
.L_x_190:
[----:B--2---:R2:W3:Y:S02]  /*7fe0*/  SYNCS.PHASECHK.TRANS64.TRYWAIT P0, [R5+URZ], R0 ;  /* 0x00000000050075a7 */ /* 0x0044e4000800017f */
[----:B---3--:R-:W-:Y:S05]  /*7ff0*/  @!P0 NANOSLEEP.SYNCS 0x989680 ;  /* 0x009896800000895d */ /* 0x008fea0003900000 */
[----:B------:R-:W3:Y:S02]  /*8000*/  @!P0 SYNCS.PHASECHK.TRANS64 P0, [R5+URZ], R0 ;  /* 0x00000000050085a7 */ /* 0x000ee4000800007f */
[----:B---3--:R-:W-:Y:S05]  /*8010*/  @!P0 BRA `(.L_x_190) ;  /* 0xfffffffc00f08947 */ /* 0x008fea000383ffff */
.L_x_182:
[----:B------:R-:W-:Y:S05]  /*8020*/  BSYNC B0 ;  /* 0x0000000000007941 */ /* 0x000fea0003800000 */
.L_x_181:
[----:B------:R-:W-:Y:S05]  /*8030*/  EXIT ;  /* 0x000000000000794d */ /* 0x000fea0003800000 */
.L_x_21:
[----:B-1----:R1:W2:Y:S02]  /*8040*/  SYNCS.PHASECHK.TRANS64.TRYWAIT P1, [R3+URZ], R0 ;  /* 0x00000000030075a7 */ /* 0x0022a4000802017f */
[----:B--2---:R-:W-:Y:S05]  /*8050*/  @!P1 NANOSLEEP.SYNCS 0x989680 ;  /* 0x009896800000995d */ /* 0x004fea0003900000 */
[----:B------:R-:W2:Y:S02]  /*8060*/  @!P1 SYNCS.PHASECHK.TRANS64 P1, [R3+URZ], R0 ;  /* 0x00000000030095a7 */ /* 0x000ea4000802007f */
[----:B--2---:R-:W-:Y:S05]  /*8070*/  @!P1 BRA `(.L_x_21) ;  /* 0xfffffffc00f09947 */ /* 0x004fea000383ffff */
[----:B------:R-:W-:Y:S05]  /*8080*/  BRA `(.L_x_20) ;  /* 0xffffff9400e07947 */ /* 0x000fea000383ffff */
.L_x_26:
[----:B-1----:R1:W2:Y:S02]  /*8090*/  SYNCS.PHASECHK.TRANS64.TRYWAIT P1, [R5+URZ], R4 ;  /* 0x00000004050075a7 */ /* 0x0022a4000802017f */
[----:B--2---:R-:W-:Y:S05]  /*80a0*/  @!P1 NANOSLEEP.SYNCS 0x989680 ;  /* 0x009896800000995d */ /* 0x004fea0003900000 */
[----:B------:R-:W2:Y:S02]  /*80b0*/  @!P1 SYNCS.PHASECHK.TRANS64 P1, [R5+URZ], R4 ;  /* 0x00000004050095a7 */ /* 0x000ea4000802007f */
[----:B--2---:R-:W-:Y:S05]  /*80c0*/  @!P1 BRA `(.L_x_26) ;  /* 0xfffffffc00f09947 */ /* 0x004fea000383ffff */
[----:B------:R-:W-:Y:S05]  /*80d0*/  BRA `(.L_x_25) ;  /* 0xffffff9800bc7947 */ /* 0x000fea000383ffff */
.L_x_169:
[----:B------:R-:W-:Y:S01]  /*80e0*/  BSSY B1, `(.L_x_191) ;  /* 0x0000006000017945 */ /* 0x000fe20003800000 */
[----:B------:R-:W-:-:S07]  /*80f0*/  IMAD.MOV.U32 R15, RZ, RZ, -0x1 ;  /* 0xffffffffff0f7424 */ /* 0x000fce00078e00ff */
[----:B------:R-:W-:Y:S05]  /*8100*/  WARPSYNC.COLLECTIVE R15, `(.L_x_192) ;  /* 0x000000000f0c7348 */ /* 0x000fea0003c00000 */
[----:B------:R-:W-:Y:S02]  /*8110*/  ELECT P6, UR62, PT ;  /* 0x00000000003e782f */ /* 0x000fe400038c0000 */
[----:B------:R-:W-:Y:S01]  /*8120*/  MOV R14, UR62 ;  /* 0x0000003e000e7c02 */ /* 0x000fe20008000f00 */
[----:B------:R-:W-:Y:S10]  /*8130*/  ENDCOLLECTIVE ;  /* 0x000000000000791b */ /* 0x000ff40003800000 */
.L_x_192:
[----:B------:R-:W-:Y:S05]  /*8140*/  BSYNC B1 ;  /* 0x0000000000017941 */ /* 0x000fea0003800000 */
.L_x_191:
[----:B------:R-:W-:Y:S05]  /*8150*/  BRA `(.L_x_193) ;  /* 0xffffffec00cc7947 */ /* 0x000fea000383ffff */
.L_x_172:
[----:B-1----:R1:W2:Y:S02]  /*8160*/  SYNCS.PHASECHK.TRANS64.TRYWAIT P0, [R23+URZ+0x38], R14 ;  /* 0x0000380e170075a7 */ /* 0x0022a4000800017f */
[----:B--2---:R-:W-:Y:S05]  /*8170*/  @!P0 NANOSLEEP.SYNCS 0x989680 ;  /* 0x009896800000895d */ /* 0x004fea0003900000 */
[----:B------:R-:W2:Y:S02]  /*8180*/  @!P0 SYNCS.PHASECHK.TRANS64 P0, [R23+URZ+0x38], R14 ;  /* 0x0000380e170085a7 */ /* 0x000ea4000800007f */
[----:B--2---:R-:W-:Y:S05]  /*8190*/  @!P0 BRA `(.L_x_172) ;  /* 0xfffffffc00f08947 */ /* 0x004fea000383ffff */
[----:B------:R-:W-:Y:S05]  /*81a0*/  BRA `(.L_x_194) ;  /* 0xfffffff000047947 */ /* 0x000fea000383ffff */
.L_x_180:
[----:B------:R-:W-:Y:S01]  /*81b0*/  BSSY B0, `(.L_x_195) ;  /* 0x0000006000007945 */ /* 0x000fe20003800000 */
[----:B------:R-:W-:-:S07]  /*81c0*/  IMAD.MOV.U32 R15, RZ, RZ, -0x1 ;  /* 0xffffffffff0f7424 */ /* 0x000fce00078e00ff */
[----:B------:R-:W-:Y:S05]  /*81d0*/  WARPSYNC.COLLECTIVE R15, `(.L_x_196) ;  /* 0x000000000f0c7348 */ /* 0x000fea0003c00000 */
[----:B------:R-:W-:Y:S02]  /*81e0*/  ELECT P6, UR62, PT ;  /* 0x00000000003e782f */ /* 0x000fe400038c0000 */
[----:B------:R-:W-:Y:S01]  /*81f0*/  MOV R14, UR62 ;  /* 0x0000003e000e7c02 */ /* 0x000fe20008000f00 */
[----:B------:R-:W-:Y:S10]  /*8200*/  ENDCOLLECTIVE ;  /* 0x000000000000791b */ /* 0x000ff40003800000 */
.L_x_196:
[----:B------:R-:W-:Y:S05]  /*8210*/  BSYNC B0 ;  /* 0x0000000000007941 */ /* 0x000fea0003800000 */
.L_x_195:
[----:B------:R-:W-:Y:S05]  /*8220*/  BRA `(.L_x_197) ;  /* 0xfffffff800647947 */ /* 0x000fea000383ffff */
.L_x_184:
[----:B0-----:R0:W1:Y:S02]  /*8230*/  SYNCS.PHASECHK.TRANS64.TRYWAIT P0, [R7+URZ], R2 ;  /* 0x00000002070075a7 */ /* 0x001064000800017f */
[----:B-1----:R-:W-:Y:S05]  /*8240*/  @!P0 NANOSLEEP.SYNCS 0x989680 ;  /* 0x009896800000895d */ /* 0x002fea0003900000 */
[----:B------:R-:W1:Y:S02]  /*8250*/  @!P0 SYNCS.PHASECHK.TRANS64 P0, [R7+URZ], R2 ;  /* 0x00000002070085a7 */ /* 0x000e64000800007f */
[----:B-1----:R-:W-:Y:S05]  /*8260*/  @!P0 BRA `(.L_x_184) ;  /* 0xfffffffc00f08947 */ /* 0x002fea000383ffff */
[----:B------:R-:W-:Y:S05]  /*8270*/  BRA `(.L_x_198) ;  /* 0xfffffff800a47947 */ /* 0x000fea000383ffff */
.L_x_185:
[----:B0-----:R0:W1:Y:S02]  /*8280*/  SYNCS.PHASECHK.TRANS64.TRYWAIT P0, [R6+URZ], R3 ;  /* 0x00000003060075a7 */ /* 0x001064000800017f */
[----:B-1----:R-:W-:Y:S05]  /*8290*/  @!P0 NANOSLEEP.SYNCS 0x989680 ;  /* 0x009896800000895d */ /* 0x002fea0003900000 */
[----:B------:R-:W1:Y:S02]  /*82a0*/  @!P0 SYNCS.PHASECHK.TRANS64 P0, [R6+URZ], R3 ;  /* 0x00000003060085a7 */ /* 0x000e64000800007f */
[----:B-1----:R-:W-:Y:S05]  /*82b0*/  @!P0 BRA `(.L_x_185) ;  /* 0xfffffffc00f08947 */ /* 0x002fea000383ffff */
[----:B------:R-:W-:Y:S05]  /*82c0*/  BRA `(.L_x_199) ;  /* 0xfffffff800b47947 */ /* 0x000fea000383ffff */
.L_x_186:
[----:B0-----:R0:W1:Y:S02]  /*82d0*/  SYNCS.PHASECHK.TRANS64.TRYWAIT P0, [R7+URZ], R4 ;  /* 0x00000004070075a7 */ /* 0x001064000800017f */
[----:B-1----:R-:W-:Y:S05]  /*82e0*/  @!P0 NANOSLEEP.SYNCS 0x989680 ;  /* 0x009896800000895d */ /* 0x002fea0003900000 */
[----:B------:R-:W1:Y:S02]  /*82f0*/  @!P0 SYNCS.PHASECHK.TRANS64 P0, [R7+URZ], R4 ;  /* 0x00000004070085a7 */ /* 0x000e64000800007f */
[----:B-1----:R-:W-:Y:S05]  /*8300*/  @!P0 BRA `(.L_x_186) ;  /* 0xfffffffc00f08947 */ /* 0x002fea000383ffff */
[----:B------:R-:W-:Y:S05]  /*8310*/  BRA `(.L_x_200) ;  /* 0xfffffff800c47947 */ /* 0x000fea000383ffff */
.L_x_187:
[----:B0-----:R0:W1:Y:S02]  /*8320*/  SYNCS.PHASECHK.TRANS64.TRYWAIT P0, [R6+URZ], R3 ;  /* 0x00000003060075a7 */ /* 0x001064000800017f */
[----:B-1----:R-:W-:Y:S05]  /*8330*/  @!P0 NANOSLEEP.SYNCS 0x989680 ;  /* 0x009896800000895d */ /* 0x002fea0003900000 */
[----:B------:R-:W1:Y:S02]  /*8340*/  @!P0 SYNCS.PHASECHK.TRANS64 P0, [R6+URZ], R3 ;  /* 0x00000003060085a7 */ /* 0x000e64000800007f */
[----:B-1----:R-:W-:Y:S05]  /*8350*/  @!P0 BRA `(.L_x_187) ;  /* 0xfffffffc00f08947 */ /* 0x002fea000383ffff */
[----:B------:R-:W-:Y:S05]  /*8360*/  BRA `(.L_x_201) ;  /* 0xfffffff800d47947 */ /* 0x000fea000383ffff */
.L_x_188:
[----:B0-----:R0:W1:Y:S02]  /*8370*/  SYNCS.PHASECHK.TRANS64.TRYWAIT P0, [R7+URZ], R4 ;  /* 0x00000004070075a7 */ /* 0x001064000800017f */
[----:B-1----:R-:W-:Y:S05]  /*8380*/  @!P0 NANOSLEEP.SYNCS 0x989680 ;  /* 0x009896800000895d */ /* 0x002fea0003900000 */
[----:B------:R-:W1:Y:S02]  /*8390*/  @!P0 SYNCS.PHASECHK.TRANS64 P0, [R7+URZ], R4 ;  /* 0x00000004070085a7 */ /* 0x000e64000800007f */
[----:B-1----:R-:W-:Y:S05]  /*83a0*/  @!P0 BRA `(.L_x_188) ;  /* 0xfffffffc00f08947 */ /* 0x002fea000383ffff */
[----:B------:R-:W-:Y:S05]  /*83b0*/  BRA `(.L_x_202) ;  /* 0xfffffff800e47947 */ /* 0x000fea000383ffff */
.L_x_189:
[----:B-1----:R1:W2:Y:S02]  /*83c0*/  SYNCS.PHASECHK.TRANS64.TRYWAIT P0, [R6+URZ], R3 ;  /* 0x00000003060075a7 */ /* 0x0022a4000800017f */
[----:B--2---:R-:W-:Y:S05]  /*83d0*/  @!P0 NANOSLEEP.SYNCS 0x989680 ;  /* 0x009896800000895d */ /* 0x004fea0003900000 */
[----:B------:R-:W2:Y:S02]  /*83e0*/  @!P0 SYNCS.PHASECHK.TRANS64 P0, [R6+URZ], R3 ;  /* 0x00000003060085a7 */ /* 0x000ea4000800007f */
[----:B--2---:R-:W-:Y:S05]  /*83f0*/  @!P0 BRA `(.L_x_189) ;  /* 0xfffffffc00f08947 */ /* 0x004fea000383ffff */
[----:B------:R-:W-:Y:S05]  /*8400*/  BRA `(.L_x_203) ;  /* 0xfffffff800ec7947 */ /* 0x000fea000383ffff */
.L_x_204:
[----:B------:R-:W-:-:S00]  /*8410*/  BRA `(.L_x_204) ;  /* 0xfffffffc00fc7947 */ /* 0x000fc0000383ffff */
[----:B------:R-:W-:-:S00]  /*8420*/  NOP ;  /* 0x0000000000007918 */ /* 0x000fc00000000000 */
        /* <DEDUP_REMOVED lines=13> */
.L_x_205:


//--------------------- .nv.global.init           --------------------------
	.section	.nv.global.init,"aw",@progbits
.nv.global.init:
	.type		$str$22,@object
	.size		$str$22,($str$23 - $str$22)
$str$22:
        /*0000*/ 	.byte	0x6b, 0x5f, 0x74, 0x69, 0x6c, 0x65, 0x5f, 0x63, 0x6f, 0x75, 0x6e, 0x74, 0x20, 0x3e, 0x3d, 0x20
        /*0010*/ 	.byte	0x31, 0x00
	.type		$str$23,@object
	.size		$str$23,(__unnamed_1 - $str$23)
$str$23:
        /*0012*/ 	.byte	0x2f, 0x74, 0x6d, 0x70, 0x2f, 0x63, 0x75, 0x74, 0x6c, 0x61, 0x73, 0x73, 0x5f, 0x73, 0x77, 0x65
        /*0022*/ 	.byte	0x65, 0x70, 0x5f, 0x73, 0x72, 0x63, 0x2f, 0x69, 0x6e, 0x63, 0x6c, 0x75, 0x64, 0x65, 0x2f, 0x63
        /*0032*/ 	.byte	0x75, 0x74, 0x6c, 0x61, 0x73, 0x73, 0x2f, 0x67, 0x65, 0x6d, 0x6d, 0x2f, 0x63, 0x6f, 0x6c, 0x6c
        /*0042*/ 	.byte	0x65, 0x63, 0x74, 0x69, 0x76, 0x65, 0x2f, 0x73, 0x6d, 0x39, 0x30, 0x5f, 0x6d, 0x6d, 0x61, 0x5f
        /*0052*/ 	.byte	0x74, 0x6d, 0x61, 0x5f, 0x67, 0x6d, 0x6d, 0x61, 0x5f, 0x73, 0x73, 0x5f, 0x77, 0x61, 0x72, 0x70
        /*0062*/ 	.byte	0x73, 0x70, 0x65, 0x63, 0x69, 0x61, 0x6c, 0x69, 0x7a, 0x65, 0x64, 0x2e, 0x68, 0x70, 0x70, 0x00
	.type		__unnamed_1,@object
	.size		__unnamed_1,(.L_0 - __unnamed_1)
__unnamed_1:
        /*0072*/ 	.byte	0x76, 0x6f, 0x69, 0x64, 0x20, 0x63, 0x75, 0x74, 0x6c, 0x61, 0x73, 0x73, 0x3a, 0x3a, 0x67, 0x65
        /* <DEDUP_REMOVED lines=180> */
        /*0bc2*/ 	.byte	0x69, 0x74, 0x79, 0x5d, 0x00
.L_0:


//--------------------- .nv.shared._ZN7cutlass13device_kernelINS_4gemm6kernel13GemmUniversalIN4cute5tupleIJiiiiEEENS1_10collective13CollectiveMmaINS1_34MainloopSm90TmaGmmaWarpSpecializedILi7ENS5_IJNS4_1CILi2EEENSA_ILi1EEESC_EEENS1_35KernelTmaWarpSpecializedCooperativeEEENS5_IJNSA_ILi128EEESG_NSA_ILi64EEEEEENS_6half_tENS5_IJlSC_lEEESJ_SK_NS4_8TiledMMAINS4_8MMA_AtomIJNS4_4SM904GMMA26MMA_64x128x16_F32F16F16_SSILNSO_5MajorE0ELSQ_0ELNSO_7ScaleInE1ELSR_1EEEEEENS4_6LayoutISD_NS5_IJSC_NSA_ILi0EEESV_EEEEENS5_IJNS4_10UnderscoreESY_SY_EEEEENS4_13SM90_TMA_LOADENS4_14ComposedLayoutINS4_7SwizzleILi3ELi4ELi3EEENS4_18smem_ptr_flag_bitsILi16EEENSU_INS5_IJNSA_ILi8EEESH_EEENS5_IJSH_SC_EEEEEEEvNS4_8identityENS4_23SM90_TMA_LOAD_MULTICASTES1B_vS1C_EENS_8epilogue10collective6detail29Sm90TmaWarpSpecializedAdapterINS1G_15DefaultEpilogueISJ_SK_SK_NS1F_6thread17LinearCombinationISJ_Li1EffLNS1K_9ScaleType4KindE0ELNS_15FloatRoundStyleE2ESJ_EENS1_15EpilogueDefaultEEEEEvvEEEEvNT_6ParamsE --------------------------
	.section	.nv.shared._ZN7cutlass13device_kernelINS_4gemm6kernel13GemmUniversalIN4cute5tupleIJiiiiEEENS1_10collective13CollectiveMmaINS1_34MainloopSm90TmaGmmaWarpSpecializedILi7ENS5_IJNS4_1CILi2EEENSA_ILi1EEESC_EEENS1_35KernelTmaWarpSpecializedCooperativeEEENS5_IJNSA_ILi128EEESG_NSA_ILi64EEEEEENS_6half_tENS5_IJlSC_lEEESJ_SK_NS4_8TiledMMAINS4_8MMA_AtomIJNS4_4SM904GMMA26MMA_64x128x16_F32F16F16_SSILNSO_5MajorE0ELSQ_0ELNSO_7ScaleInE1ELSR_1EEEEEENS4_6LayoutISD_NS5_IJSC_NSA_ILi0EEESV_EEEEENS5_IJNS4_10UnderscoreESY_SY_EEEEENS4_13SM90_TMA_LOADENS4_14ComposedLayoutINS4_7SwizzleILi3ELi4ELi3EEENS4_18smem_ptr_flag_bitsILi16EEENSU_INS5_IJNSA_ILi8EEESH_EEENS5_IJSH_SC_EEEEEEEvNS4_8identityENS4_23SM90_TMA_LOAD_MULTICASTES1B_vS1C_EENS_8epilogue10collective6detail29Sm90TmaWarpSpecializedAdapterINS1G_15DefaultEpilogueISJ_SK_SK_NS1F_6thread17LinearCombinationISJ_Li1EffLNS1K_9ScaleType4KindE0ELNS_15FloatRoundStyleE2ESJ_EENS1_15EpilogueDefaultEEEEEvvEEEEvNT_6ParamsE,"aw",@nobits
	.sectionflags	@""
	.align	16
	.zero		1024


//--------------------- .nv.shared.reserved.0     --------------------------
	.section	.nv.shared.reserved.0,"aw",@nobits
	.weak		__nv_reservedSMEM_offset_0_alias
	.size		__nv_reservedSMEM_offset_0_alias, 0, 0
	.other		__nv_reservedSMEM_offset_0_alias,@"STO_CUDA_RESERVED_SHARED STV_DEFAULT"
__nv_reservedSMEM_offset_0_alias:
	.zero		0


//--------------------- .nv.global                --------------------------
	.section	.nv.global,"aw",@nobits
.nv.global:
	.type		_ZN40_INTERNAL_2fdc98b3_4_k_cu_9ec2e534_171164cute1_E,@object
	.size		_ZN40_INTERNAL_2fdc98b3_4_k_cu_9ec2e534_171164cute1_E,(_ZN40_INTERNAL_2fdc98b3_4_k_cu_9ec2e534_171164cuda3std3__45__cpo6cbeginE - _ZN40_INTERNAL_2fdc98b3_4_k_cu_9ec2e534_171164cute1_E)
_ZN40_INTERNAL_2fdc98b3_4_k_cu_9ec2e534_171164cute1_E:
	.zero		1
	.type		_ZN40_INTERNAL_2fdc98b3_4_k_cu_9ec2e534_171164cuda3std3__45__cpo6cbeginE,@object
	.size		_ZN40_INTERNAL_2fdc98b3_4_k_cu_9ec2e534_171164cuda3std3__45__cpo6cbeginE,(_ZN40_INTERNAL_2fdc98b3_4_k_cu_9ec2e534_171164cuda3std3__48in_placeE - _ZN40_INTERNAL_2fdc98b3_4_k_cu_9ec2e534_171164cuda3std3__45__cpo6cbeginE)
_ZN40_INTERNAL_2fdc98b3_4_k_cu_9ec2e534_171164cuda3std3__45__cpo6cbeginE:
	.zero		1
	.type		_ZN40_INTERNAL_2fdc98b3_4_k_cu_9ec2e534_171164cuda3std3__48in_placeE,@object
	.size		_ZN40_INTERNAL_2fdc98b3_4_k_cu_9ec2e534_171164cuda3std3__48in_placeE,(_ZN40_INTERNAL_2fdc98b3_4_k_cu_9ec2e534_171164cuda3std6ranges3__45__cpo9iter_moveE - _ZN40_INTERNAL_2fdc98b3_4_k_cu_9ec2e534_171164cuda3std3__48in_placeE)
_ZN40_INTERNAL_2fdc98b3_4_k_cu_9ec2e534_171164cuda3std3__48in_placeE:
	.zero		1
	.type		_ZN40_INTERNAL_2fdc98b3_4_k_cu_9ec2e534_171164cuda3std6ranges3__45__cpo9iter_moveE,@object
	.size		_ZN40_INTERNAL_2fdc98b3_4_k_cu_9ec2e534_171164cuda3std6ranges3__45__cpo9iter_moveE,(_ZN40_INTERNAL_2fdc98b3_4_k_cu_9ec2e534_171164cuda3std3__45__cpo5beginE - _ZN40_INTERNAL_2fdc98b3_4_k_cu_9ec2e534_171164cuda3std6ranges3__45__cpo9iter_moveE)
_ZN40_INTERNAL_2fdc98b3_4_k_cu_9ec2e534_171164cuda3std6ranges3__45__cpo9iter_moveE:
	.zero		1
	.type		_ZN40_INTERNAL_2fdc98b3_4_k_cu_9ec2e534_171164cuda3std3__45__cpo5beginE,@object
	.size		_ZN40_INTERNAL_2fdc98b3_4_k_cu_9ec2e534_171164cuda3std3__45__cpo5beginE,(_ZN40_INTERNAL_2fdc98b3_4_k_cu_9ec2e534_171164cuda3std3__442_GLOBAL__N__2fdc98b3_4_k_cu_9ec2e534_171166ignoreE - _ZN40_INTERNAL_2fdc98b3_4_k_cu_9ec2e534_171164cuda3std3__45__cpo5beginE)
_ZN40_INTERNAL_2fdc98b3_4_k_cu_9ec2e534_171164cuda3std3__45__cpo5beginE:
	.zero		1
	.type		_ZN40_INTERNAL_2fdc98b3_4_k_cu_9ec2e534_171164cuda3std3__442_GLOBAL__N__2fdc98b3_4_k_cu_9ec2e534_171166ignoreE,@object
	.size		_ZN40_INTERNAL_2fdc98b3_4_k_cu_9ec2e534_171164cuda3std3__442_GLOBAL__N__2fdc98b3_4_k_cu_9ec2e534_171166ignoreE,(_ZN40_INTERNAL_2fdc98b3_4_k_cu_9ec2e534_171164cute7productE - _ZN40_INTERNAL_2fdc98b3_4_k_cu_9ec2e534_171164cuda3std3__442_GLOBAL__N__2fdc98b3_4_k_cu_9ec2e534_171166ignoreE)
_ZN40_INTERNAL_2fdc98b3_4_k_cu_9ec2e534_171164cuda3std3__442_GLOBAL__N__2fdc98b3_4_k_cu_9ec2e534_171166ignoreE:
	.zero		1
	.type		_ZN40_INTERNAL_2fdc98b3_4_k_cu_9ec2e534_171164cute7productE,@object
	.size		_ZN40_INTERNAL_2fdc98b3_4_k_cu_9ec2e534_171164cute7productE,(_ZN40_INTERNAL_2fdc98b3_4_k_cu_9ec2e534_171164cuda3std3__45__cpo3endE - _ZN40_INTERNAL_2fdc98b3_4_k_cu_9ec2e534_171164cute7productE)
_ZN40_INTERNAL_2fdc98b3_4_k_cu_9ec2e534_171164cute7productE:
	.zero		1
	.type		_ZN40_INTERNAL_2fdc98b3_4_k_cu_9ec2e534_171164cuda3std3__45__cpo3endE,@object
	.size		_ZN40_INTERNAL_2fdc98b3_4_k_cu_9ec2e534_171164cuda3std3__45__cpo3endE,(_ZN40_INTERNAL_2fdc98b3_4_k_cu_9ec2e534_171164cuda3std3__419piecewise_constructE - _ZN40_INTERNAL_2fdc98b3_4_k_cu_9ec2e534_171164cuda3std3__45__cpo3endE)
_ZN40_INTERNAL_2fdc98b3_4_k_cu_9ec2e534_171164cuda3std3__45__cpo3endE:
	.zero		1
	.type		_ZN40_INTERNAL_2fdc98b3_4_k_cu_9ec2e534_171164cuda3std3__419piecewise_constructE,@object
	.size		_ZN40_INTERNAL_2fdc98b3_4_k_cu_9ec2e534_171164cuda3std3__419piecewise_constructE,(_ZN40_INTERNAL_2fdc98b3_4_k_cu_9ec2e534_171164cuda3std3__45__cpo4cendE - _ZN40_INTERNAL_2fdc98b3_4_k_cu_9ec2e534_171164cuda3std3__419piecewise_constructE)
_ZN40_INTERNAL_2fdc98b3_4_k_cu_9ec2e534_171164cuda3std3__419piecewise_constructE:
	.zero		1
	.type		_ZN40_INTERNAL_2fdc98b3_4_k_cu_9ec2e534_171164cuda3std3__45__cpo4cendE,@object
	.size		_ZN40_INTERNAL_2fdc98b3_4_k_cu_9ec2e534_171164cuda3std3__45__cpo4cendE,(_ZN40_INTERNAL_2fdc98b3_4_k_cu_9ec2e534_171164cuda3std6ranges3__45__cpo4swapE - _ZN40_INTERNAL_2fdc98b3_4_k_cu_9ec2e534_171164cuda3std3__45__cpo4cendE)
_ZN40_INTERNAL_2fdc98b3_4_k_cu_9ec2e534_171164cuda3std3__45__cpo4cendE:
	.zero		1
	.type		_ZN40_INTERNAL_2fdc98b3_4_k_cu_9ec2e534_171164cuda3std6ranges3__45__cpo4swapE,@object
	.size		_ZN40_INTERNAL_2fdc98b3_4_k_cu_9ec2e534_171164cuda3std6ranges3__45__cpo4swapE,(.L_8 - _ZN40_INTERNAL_2fdc98b3_4_k_cu_9ec2e534_171164cuda3std6ranges3__45__cpo4swapE)
_ZN40_INTERNAL_2fdc98b3_4_k_cu_9ec2e534_171164cuda3std6ranges3__45__cpo4swapE:
	.zero		1
.L_8:


//--------------------- .nv.constant0._ZN7cutlass13device_kernelINS_4gemm6kernel13GemmUniversalIN4cute5tupleIJiiiiEEENS1_10collective13CollectiveMmaINS1_34MainloopSm90TmaGmmaWarpSpecializedILi7ENS5_IJNS4_1CILi2EEENSA_ILi1EEESC_EEENS1_35KernelTmaWarpSpecializedCooperativeEEENS5_IJNSA_ILi128EEESG_NSA_ILi64EEEEEENS_6half_tENS5_IJlSC_lEEESJ_SK_NS4_8TiledMMAINS4_8MMA_AtomIJNS4_4SM904GMMA26MMA_64x128x16_F32F16F16_SSILNSO_5MajorE0ELSQ_0ELNSO_7ScaleInE1ELSR_1EEEEEENS4_6LayoutISD_NS5_IJSC_NSA_ILi0EEESV_EEEEENS5_IJNS4_10UnderscoreESY_SY_EEEEENS4_13SM90_TMA_LOADENS4_14ComposedLayoutINS4_7SwizzleILi3ELi4ELi3EEENS4_18smem_ptr_flag_bitsILi16EEENSU_INS5_IJNSA_ILi8EEESH_EEENS5_IJSH_SC_EEEEEEEvNS4_8identityENS4_23SM90_TMA_LOAD_MULTICASTES1B_vS1C_EENS_8epilogue10collective6detail29Sm90TmaWarpSpecializedAdapterINS1G_15DefaultEpilogueISJ_SK_SK_NS1F_6thread17LinearCombinationISJ_Li1EffLNS1K_9ScaleType4KindE0ELNS_15FloatRoundStyleE2ESJ_EENS1_15EpilogueDefaultEEEEEvvEEEEvNT_6ParamsE --------------------------
	.section	.nv.constant0._ZN7cutlass13device_kernelINS_4gemm6kernel13GemmUniversalIN4cute5tupleIJiiiiEEENS1_10collective13CollectiveMmaINS1_34MainloopSm90TmaGmmaWarpSpecializedILi7ENS5_IJNS4_1CILi2EEENSA_ILi1EEESC_EEENS1_35KernelTmaWarpSpecializedCooperativeEEENS5_IJNSA_ILi128EEESG_NSA_ILi64EEEEEENS_6half_tENS5_IJlSC_lEEESJ_SK_NS4_8TiledMMAINS4_8MMA_AtomIJNS4_4SM904GMMA26MMA_64x128x16_F32F16F16_SSILNSO_5MajorE0ELSQ_0ELNSO_7ScaleInE1ELSR_1EEEEEENS4_6LayoutISD_NS5_IJSC_NSA_ILi0EEESV_EEEEENS5_IJNS4_10UnderscoreESY_SY_EEEEENS4_13SM90_TMA_LOADENS4_14ComposedLayoutINS4_7SwizzleILi3ELi4ELi3EEENS4_18smem_ptr_flag_bitsILi16EEENSU_INS5_IJNSA_ILi8EEESH_EEENS5_IJSH_SC_EEEEEEEvNS4_8identityENS4_23SM90_TMA_LOAD_MULTICASTES1B_vS1C_EENS_8epilogue10collective6detail29Sm90TmaWarpSpecializedAdapterINS1G_15DefaultEpilogueISJ_SK_SK_NS1F_6thread17LinearCombinationISJ_Li1EffLNS1K_9ScaleType4KindE0ELNS_15FloatRoundStyleE2ESJ_EENS1_15EpilogueDefaultEEEEEvvEEEEvNT_6ParamsE,"a",@progbits
	.sectionflags	@""
	.align	4
.nv.constant0._ZN7cutlass13device_kernelINS_4gemm6kernel13GemmUniversalIN4cute5tupleIJiiiiEEENS1_10collective13CollectiveMmaINS1_34MainloopSm90TmaGmmaWarpSpecializedILi7ENS5_IJNS4_1CILi2EEENSA_ILi1EEESC_EEENS1_35KernelTmaWarpSpecializedCooperativeEEENS5_IJNSA_ILi128EEESG_NSA_ILi64EEEEEENS_6half_tENS5_IJlSC_lEEESJ_SK_NS4_8TiledMMAINS4_8MMA_AtomIJNS4_4SM904GMMA26MMA_64x128x16_F32F16F16_SSILNSO_5MajorE0ELSQ_0ELNSO_7ScaleInE1ELSR_1EEEEEENS4_6LayoutISD_NS5_IJSC_NSA_ILi0EEESV_EEEEENS5_IJNS4_10UnderscoreESY_SY_EEEEENS4_13SM90_TMA_LOADENS4_14ComposedLayoutINS4_7SwizzleILi3ELi4ELi3EEENS4_18smem_ptr_flag_bitsILi16EEENSU_INS5_IJNSA_ILi8EEESH_EEENS5_IJSH_SC_EEEEEEEvNS4_8identityENS4_23SM90_TMA_LOAD_MULTICASTES1B_vS1C_EENS_8epilogue10collective6detail29Sm90TmaWarpSpecializedAdapterINS1G_15DefaultEpilogueISJ_SK_SK_NS1F_6thread17LinearCombinationISJ_Li1EffLNS1K_9ScaleType4KindE0ELNS_15FloatRoundStyleE2ESJ_EENS1_15EpilogueDefaultEEEEEvvEEEEvNT_6ParamsE:
	.zero		1664


//--------------------- SYMBOLS --------------------------

	.type		.nv.reservedSmem.offset0,@object
	.size		.nv.reservedSmem.offset0,0x4
	.type		__assertfail,@function
